//
// Generated by NVIDIA NVVM Compiler
//
// Compiler Build ID: CL-36424714
// Cuda compilation tools, release 13.0, V13.0.88
// Based on NVVM 20.0.0
//

.version 9.0
.target sm_100
.address_size 64

	// .globl	setBufferToZero
// _ZZ17halfTheKalmanGainE11shared_huhv_$_0 has been demoted
// _ZZ17halfTheKalmanGainE11shared_huhv_$_1 has been demoted
// _ZZ17halfTheKalmanGainE11shared_huhv_$_2 has been demoted
// _ZZ17halfTheKalmanGainE11shared_huhv_$_3 has been demoted
// _ZZ18localSVDOnGlobalXiE9shared_xi has been demoted
// _ZZ18localSVDOnGlobalXiE10shared_svd has been demoted

.visible .entry setBufferToZero(
	.param .u32 setBufferToZero_param_0,
	.param .u32 setBufferToZero_param_1,
	.param .u64 .ptr .align 1 setBufferToZero_param_2,
	.param .u32 setBufferToZero_param_3
)
{
	.reg .pred 	%p<4>;
	.reg .b32 	%r<16>;
	.reg .b64 	%rd<7>;

	ld.param.u32 	%r4, [setBufferToZero_param_0];
	ld.param.u32 	%r5, [setBufferToZero_param_1];
	ld.param.u64 	%rd1, [setBufferToZero_param_2];
	ld.param.u32 	%r3, [setBufferToZero_param_3];
	mov.u32 	%r7, %ntid.x;
	mov.u32 	%r8, %ctaid.x;
	mov.u32 	%r9, %tid.x;
	mad.lo.s32 	%r1, %r7, %r8, %r9;
	mov.u32 	%r10, %ntid.y;
	mov.u32 	%r11, %ctaid.y;
	mov.u32 	%r12, %tid.y;
	mad.lo.s32 	%r13, %r10, %r11, %r12;
	setp.ge.s32 	%p1, %r1, %r4;
	setp.ge.s32 	%p2, %r13, %r5;
	or.pred  	%p3, %p1, %p2;
	@%p3 bra 	$L__BB0_2;
	cvta.to.global.u64 	%rd2, %rd1;
	mul.lo.s32 	%r14, %r3, %r13;
	cvt.s64.s32 	%rd3, %r14;
	add.s64 	%rd4, %rd2, %rd3;
	mul.wide.s32 	%rd5, %r1, 4;
	add.s64 	%rd6, %rd4, %rd5;
	mov.b32 	%r15, 0;
	st.global.u32 	[%rd6], %r15;
$L__BB0_2:
	ret;

}
	// .globl	halfTheKalmanGain
.visible .entry halfTheKalmanGain(
	.param .u32 halfTheKalmanGain_param_0,
	.param .u32 halfTheKalmanGain_param_1,
	.param .f32 halfTheKalmanGain_param_2,
	.param .f32 halfTheKalmanGain_param_3,
	.param .f32 halfTheKalmanGain_param_4,
	.param .f32 halfTheKalmanGain_param_5,
	.param .u32 halfTheKalmanGain_param_6,
	.param .u32 halfTheKalmanGain_param_7,
	.param .f32 halfTheKalmanGain_param_8,
	.param .f32 halfTheKalmanGain_param_9,
	.param .f32 halfTheKalmanGain_param_10,
	.param .u64 .ptr .align 1 halfTheKalmanGain_param_11,
	.param .u32 halfTheKalmanGain_param_12
)
{
	.reg .pred 	%p<17>;
	.reg .b32 	%r<98>;
	.reg .b32 	%f<137>;
	.reg .b64 	%rd<7>;
	// demoted variable
	.shared .align 4 .f32 _ZZ17halfTheKalmanGainE11shared_huhv_$_0;
	// demoted variable
	.shared .align 4 .f32 _ZZ17halfTheKalmanGainE11shared_huhv_$_1;
	// demoted variable
	.shared .align 4 .f32 _ZZ17halfTheKalmanGainE11shared_huhv_$_2;
	// demoted variable
	.shared .align 4 .f32 _ZZ17halfTheKalmanGainE11shared_huhv_$_3;
	ld.param.u32 	%r5, [halfTheKalmanGain_param_0];
	ld.param.u32 	%r6, [halfTheKalmanGain_param_1];
	ld.param.f32 	%f9, [halfTheKalmanGain_param_2];
	ld.param.f32 	%f10, [halfTheKalmanGain_param_3];
	ld.param.f32 	%f11, [halfTheKalmanGain_param_4];
	ld.param.f32 	%f12, [halfTheKalmanGain_param_5];
	ld.param.u32 	%r7, [halfTheKalmanGain_param_6];
	ld.param.u32 	%r8, [halfTheKalmanGain_param_7];
	ld.param.f32 	%f13, [halfTheKalmanGain_param_8];
	ld.param.f32 	%f14, [halfTheKalmanGain_param_9];
	ld.param.f32 	%f15, [halfTheKalmanGain_param_10];
	ld.param.u64 	%rd1, [halfTheKalmanGain_param_11];
	ld.param.u32 	%r9, [halfTheKalmanGain_param_12];
	mov.u32 	%r1, %tid.x;
	mov.u32 	%r2, %tid.y;
	or.b32  	%r10, %r1, %r2;
	setp.ne.s32 	%p1, %r10, 0;
	@%p1 bra 	$L__BB1_2;
	neg.f32 	%f16, %f14;
	mul.f32 	%f17, %f13, %f16;
	div.rn.f32 	%f18, %f17, %f10;
	st.shared.f32 	[_ZZ17halfTheKalmanGainE11shared_huhv_$_0], %f18;
	mul.f32 	%f19, %f13, %f14;
	div.rn.f32 	%f20, %f19, %f10;
	st.shared.f32 	[_ZZ17halfTheKalmanGainE11shared_huhv_$_2], %f20;
	mul.f32 	%f21, %f13, %f15;
	div.rn.f32 	%f22, %f21, %f9;
	st.shared.f32 	[_ZZ17halfTheKalmanGainE11shared_huhv_$_1], %f22;
	neg.f32 	%f23, %f15;
	mul.f32 	%f24, %f13, %f23;
	div.rn.f32 	%f25, %f24, %f9;
	st.shared.f32 	[_ZZ17halfTheKalmanGainE11shared_huhv_$_3], %f25;
$L__BB1_2:
	bar.sync 	0;
	max.u32 	%r12, %r1, %r2;
	setp.gt.u32 	%p2, %r12, 6;
	@%p2 bra 	$L__BB1_12;
	add.s32 	%r3, %r1, -1;
	setp.gt.u32 	%p3, %r3, 4;
	setp.lt.u32 	%p4, %r2, 2;
	mov.f32 	%f134, 0f00000000;
	or.pred  	%p5, %p3, %p4;
	@%p5 bra 	$L__BB1_5;
	ld.shared.f32 	%f27, [_ZZ17halfTheKalmanGainE11shared_huhv_$_0];
	add.s32 	%r14, %r1, -3;
	add.s32 	%r15, %r14, %r5;
	mul.lo.s32 	%r16, %r15, %r15;
	sub.s32 	%r17, %r14, %r5;
	mul.lo.s32 	%r18, %r17, %r17;
	min.s32 	%r19, %r16, %r18;
	mul.lo.s32 	%r20, %r14, %r14;
	min.s32 	%r21, %r19, %r20;
	cvt.rn.f32.u32 	%f28, %r21;
	add.s32 	%r22, %r2, -4;
	add.s32 	%r23, %r22, %r6;
	mul.lo.s32 	%r24, %r23, %r23;
	sub.s32 	%r25, %r22, %r6;
	mul.lo.s32 	%r26, %r25, %r25;
	min.s32 	%r27, %r24, %r26;
	mul.lo.s32 	%r28, %r22, %r22;
	min.s32 	%r29, %r27, %r28;
	cvt.rn.f32.u32 	%f29, %r29;
	mul.f32 	%f30, %f9, %f9;
	mul.f32 	%f31, %f10, %f10;
	mul.f32 	%f32, %f31, %f29;
	fma.rn.f32 	%f33, %f30, %f28, %f32;
	sqrt.rn.f32 	%f34, %f33;
	div.rn.f32 	%f35, %f34, %f12;
	add.f32 	%f36, %f35, 0f3F800000;
	mul.f32 	%f37, %f11, %f36;
	neg.f32 	%f38, %f34;
	div.rn.f32 	%f39, %f38, %f12;
	fma.rn.f32 	%f40, %f39, 0f3BBB989D, 0f3F000000;
	cvt.sat.f32.f32 	%f41, %f40;
	mov.f32 	%f42, 0f4B400001;
	mov.f32 	%f43, 0f437C0000;
	fma.rm.f32 	%f44, %f41, %f43, %f42;
	add.f32 	%f45, %f44, 0fCB40007F;
	neg.f32 	%f46, %f45;
	fma.rn.f32 	%f47, %f39, 0f3FB8AA3B, %f46;
	fma.rn.f32 	%f48, %f39, 0f32A57060, %f47;
	mov.b32 	%r30, %f44;
	shl.b32 	%r31, %r30, 23;
	mov.b32 	%f49, %r31;
	ex2.approx.ftz.f32 	%f50, %f48;
	mul.f32 	%f51, %f50, %f49;
	mul.f32 	%f52, %f37, %f51;
	fma.rn.f32 	%f134, %f27, %f52, 0f00000000;
$L__BB1_5:
	max.u32 	%r33, %r3, %r2;
	setp.gt.u32 	%p6, %r33, 4;
	@%p6 bra 	$L__BB1_7;
	ld.shared.f32 	%f53, [_ZZ17halfTheKalmanGainE11shared_huhv_$_2];
	add.s32 	%r34, %r1, -3;
	add.s32 	%r35, %r34, %r5;
	mul.lo.s32 	%r36, %r35, %r35;
	sub.s32 	%r37, %r34, %r5;
	mul.lo.s32 	%r38, %r37, %r37;
	min.s32 	%r39, %r36, %r38;
	mul.lo.s32 	%r40, %r34, %r34;
	min.s32 	%r41, %r39, %r40;
	cvt.rn.f32.u32 	%f54, %r41;
	add.s32 	%r42, %r2, -2;
	add.s32 	%r43, %r42, %r6;
	mul.lo.s32 	%r44, %r43, %r43;
	sub.s32 	%r45, %r42, %r6;
	mul.lo.s32 	%r46, %r45, %r45;
	min.s32 	%r47, %r44, %r46;
	mul.lo.s32 	%r48, %r42, %r42;
	min.s32 	%r49, %r47, %r48;
	cvt.rn.f32.u32 	%f55, %r49;
	mul.f32 	%f56, %f9, %f9;
	mul.f32 	%f57, %f10, %f10;
	mul.f32 	%f58, %f57, %f55;
	fma.rn.f32 	%f59, %f56, %f54, %f58;
	sqrt.rn.f32 	%f60, %f59;
	div.rn.f32 	%f61, %f60, %f12;
	add.f32 	%f62, %f61, 0f3F800000;
	mul.f32 	%f63, %f11, %f62;
	neg.f32 	%f64, %f60;
	div.rn.f32 	%f65, %f64, %f12;
	fma.rn.f32 	%f66, %f65, 0f3BBB989D, 0f3F000000;
	cvt.sat.f32.f32 	%f67, %f66;
	mov.f32 	%f68, 0f4B400001;
	mov.f32 	%f69, 0f437C0000;
	fma.rm.f32 	%f70, %f67, %f69, %f68;
	add.f32 	%f71, %f70, 0fCB40007F;
	neg.f32 	%f72, %f71;
	fma.rn.f32 	%f73, %f65, 0f3FB8AA3B, %f72;
	fma.rn.f32 	%f74, %f65, 0f32A57060, %f73;
	mov.b32 	%r50, %f70;
	shl.b32 	%r51, %r50, 23;
	mov.b32 	%f75, %r51;
	ex2.approx.ftz.f32 	%f76, %f74;
	mul.f32 	%f77, %f76, %f75;
	mul.f32 	%f78, %f63, %f77;
	fma.rn.f32 	%f134, %f53, %f78, %f134;
$L__BB1_7:
	add.s32 	%r4, %r1, -2;
	setp.gt.u32 	%p7, %r4, 4;
	setp.eq.s32 	%p8, %r2, 0;
	setp.gt.u32 	%p9, %r2, 5;
	or.pred  	%p10, %p7, %p9;
	or.pred  	%p11, %p10, %p8;
	@%p11 bra 	$L__BB1_9;
	ld.shared.f32 	%f79, [_ZZ17halfTheKalmanGainE11shared_huhv_$_1];
	add.s32 	%r53, %r1, -4;
	add.s32 	%r54, %r53, %r5;
	mul.lo.s32 	%r55, %r54, %r54;
	sub.s32 	%r56, %r53, %r5;
	mul.lo.s32 	%r57, %r56, %r56;
	min.s32 	%r58, %r55, %r57;
	mul.lo.s32 	%r59, %r53, %r53;
	min.s32 	%r60, %r58, %r59;
	cvt.rn.f32.u32 	%f80, %r60;
	add.s32 	%r61, %r2, -3;
	add.s32 	%r62, %r61, %r6;
	mul.lo.s32 	%r63, %r62, %r62;
	sub.s32 	%r64, %r61, %r6;
	mul.lo.s32 	%r65, %r64, %r64;
	min.s32 	%r66, %r63, %r65;
	mul.lo.s32 	%r67, %r61, %r61;
	min.s32 	%r68, %r66, %r67;
	cvt.rn.f32.u32 	%f81, %r68;
	mul.f32 	%f82, %f9, %f9;
	mul.f32 	%f83, %f10, %f10;
	mul.f32 	%f84, %f83, %f81;
	fma.rn.f32 	%f85, %f82, %f80, %f84;
	sqrt.rn.f32 	%f86, %f85;
	div.rn.f32 	%f87, %f86, %f12;
	add.f32 	%f88, %f87, 0f3F800000;
	mul.f32 	%f89, %f11, %f88;
	neg.f32 	%f90, %f86;
	div.rn.f32 	%f91, %f90, %f12;
	fma.rn.f32 	%f92, %f91, 0f3BBB989D, 0f3F000000;
	cvt.sat.f32.f32 	%f93, %f92;
	mov.f32 	%f94, 0f4B400001;
	mov.f32 	%f95, 0f437C0000;
	fma.rm.f32 	%f96, %f93, %f95, %f94;
	add.f32 	%f97, %f96, 0fCB40007F;
	neg.f32 	%f98, %f97;
	fma.rn.f32 	%f99, %f91, 0f3FB8AA3B, %f98;
	fma.rn.f32 	%f100, %f91, 0f32A57060, %f99;
	mov.b32 	%r69, %f96;
	shl.b32 	%r70, %r69, 23;
	mov.b32 	%f101, %r70;
	ex2.approx.ftz.f32 	%f102, %f100;
	mul.f32 	%f103, %f102, %f101;
	mul.f32 	%f104, %f89, %f103;
	fma.rn.f32 	%f134, %f79, %f104, %f134;
$L__BB1_9:
	setp.gt.u32 	%p12, %r2, 5;
	setp.eq.s32 	%p13, %r2, 0;
	setp.gt.u32 	%p14, %r1, 4;
	or.pred  	%p15, %p14, %p12;
	or.pred  	%p16, %p15, %p13;
	@%p16 bra 	$L__BB1_11;
	ld.shared.f32 	%f105, [_ZZ17halfTheKalmanGainE11shared_huhv_$_3];
	add.s32 	%r72, %r4, %r5;
	mul.lo.s32 	%r73, %r72, %r72;
	sub.s32 	%r74, %r4, %r5;
	mul.lo.s32 	%r75, %r74, %r74;
	min.s32 	%r76, %r73, %r75;
	mul.lo.s32 	%r77, %r4, %r4;
	min.s32 	%r78, %r76, %r77;
	cvt.rn.f32.u32 	%f106, %r78;
	add.s32 	%r79, %r2, -3;
	add.s32 	%r80, %r79, %r6;
	mul.lo.s32 	%r81, %r80, %r80;
	sub.s32 	%r82, %r79, %r6;
	mul.lo.s32 	%r83, %r82, %r82;
	min.s32 	%r84, %r81, %r83;
	mul.lo.s32 	%r85, %r79, %r79;
	min.s32 	%r86, %r84, %r85;
	cvt.rn.f32.u32 	%f107, %r86;
	mul.f32 	%f108, %f9, %f9;
	mul.f32 	%f109, %f10, %f10;
	mul.f32 	%f110, %f109, %f107;
	fma.rn.f32 	%f111, %f108, %f106, %f110;
	sqrt.rn.f32 	%f112, %f111;
	div.rn.f32 	%f113, %f112, %f12;
	add.f32 	%f114, %f113, 0f3F800000;
	mul.f32 	%f115, %f11, %f114;
	neg.f32 	%f116, %f112;
	div.rn.f32 	%f117, %f116, %f12;
	fma.rn.f32 	%f118, %f117, 0f3BBB989D, 0f3F000000;
	cvt.sat.f32.f32 	%f119, %f118;
	mov.f32 	%f120, 0f4B400001;
	mov.f32 	%f121, 0f437C0000;
	fma.rm.f32 	%f122, %f119, %f121, %f120;
	add.f32 	%f123, %f122, 0fCB40007F;
	neg.f32 	%f124, %f123;
	fma.rn.f32 	%f125, %f117, 0f3FB8AA3B, %f124;
	fma.rn.f32 	%f126, %f117, 0f32A57060, %f125;
	mov.b32 	%r87, %f122;
	shl.b32 	%r88, %r87, 23;
	mov.b32 	%f127, %r88;
	ex2.approx.ftz.f32 	%f128, %f126;
	mul.f32 	%f129, %f128, %f127;
	mul.f32 	%f130, %f115, %f129;
	fma.rn.f32 	%f134, %f105, %f130, %f134;
$L__BB1_11:
	add.s32 	%r89, %r1, %r5;
	add.s32 	%r90, %r89, %r7;
	add.s32 	%r91, %r90, -3;
	rem.s32 	%r92, %r91, %r5;
	add.s32 	%r93, %r2, %r6;
	add.s32 	%r94, %r93, %r8;
	add.s32 	%r95, %r94, -3;
	rem.s32 	%r96, %r95, %r6;
	mul.lo.s32 	%r97, %r96, %r9;
	cvt.s64.s32 	%rd2, %r97;
	cvta.to.global.u64 	%rd3, %rd1;
	add.s64 	%rd4, %rd3, %rd2;
	mul.wide.s32 	%rd5, %r92, 4;
	add.s64 	%rd6, %rd4, %rd5;
	ld.global.f32 	%f131, [%rd6];
	add.f32 	%f132, %f134, %f131;
	st.global.f32 	[%rd6], %f132;
$L__BB1_12:
	ret;

}
	// .globl	localSVDOnGlobalXi
.visible .entry localSVDOnGlobalXi(
	.param .u32 localSVDOnGlobalXi_param_0,
	.param .u32 localSVDOnGlobalXi_param_1,
	.param .u32 localSVDOnGlobalXi_param_2,
	.param .u32 localSVDOnGlobalXi_param_3,
	.param .u64 .ptr .align 1 localSVDOnGlobalXi_param_4,
	.param .u32 localSVDOnGlobalXi_param_5,
	.param .u64 .ptr .align 1 localSVDOnGlobalXi_param_6,
	.param .u32 localSVDOnGlobalXi_param_7
)
{
	.reg .pred 	%p<17>;
	.reg .b32 	%r<80>;
	.reg .b32 	%f<158>;
	.reg .b64 	%rd<29>;
	// demoted variable
	.shared .align 4 .b8 _ZZ18localSVDOnGlobalXiE9shared_xi[196];
	// demoted variable
	.shared .align 4 .b8 _ZZ18localSVDOnGlobalXiE10shared_svd[9604];
	ld.param.u32 	%r22, [localSVDOnGlobalXi_param_0];
	ld.param.u32 	%r23, [localSVDOnGlobalXi_param_1];
	ld.param.u32 	%r24, [localSVDOnGlobalXi_param_2];
	ld.param.u32 	%r25, [localSVDOnGlobalXi_param_3];
	ld.param.u64 	%rd13, [localSVDOnGlobalXi_param_4];
	ld.param.u32 	%r21, [localSVDOnGlobalXi_param_5];
	ld.param.u64 	%rd14, [localSVDOnGlobalXi_param_6];
	ld.param.u32 	%r26, [localSVDOnGlobalXi_param_7];
	cvta.to.global.u64 	%rd15, %rd14;
	mov.u32 	%r1, %tid.x;
	mov.u32 	%r27, %tid.y;
	add.s32 	%r28, %r1, %r24;
	add.s32 	%r29, %r28, -3;
	setp.lt.s32 	%p2, %r29, 0;
	setp.lt.s32 	%p3, %r29, %r22;
	selp.b32 	%r30, 0, %r22, %p3;
	neg.s32 	%r31, %r30;
	selp.b32 	%r32, %r22, %r31, %p2;
	add.s32 	%r33, %r32, %r29;
	cvt.rn.f32.s32 	%f1, %r33;
	cvt.rzi.s32.f32 	%r34, %f1;
	add.s32 	%r35, %r27, %r25;
	add.s32 	%r36, %r35, -3;
	setp.lt.s32 	%p4, %r36, 0;
	setp.lt.s32 	%p5, %r36, %r23;
	selp.b32 	%r37, 0, %r23, %p5;
	neg.s32 	%r38, %r37;
	selp.b32 	%r39, %r23, %r38, %p4;
	add.s32 	%r40, %r39, %r36;
	cvt.rn.f32.s32 	%f2, %r40;
	cvt.rzi.s32.f32 	%r41, %f2;
	mul.lo.s32 	%r42, %r41, %r26;
	cvt.s64.s32 	%rd16, %r42;
	add.s64 	%rd17, %rd15, %rd16;
	max.u32 	%r43, %r1, %r27;
	setp.lt.u32 	%p1, %r43, 7;
	setp.gt.u32 	%p6, %r43, 6;
	mul.wide.s32 	%rd18, %r34, 4;
	add.s64 	%rd1, %rd17, %rd18;
	@%p6 bra 	$L__BB2_2;
	ld.global.f32 	%f3, [%rd1];
	mov.u32 	%r44, _ZZ18localSVDOnGlobalXiE9shared_xi;
	mad.lo.s32 	%r45, %r27, 28, %r44;
	shl.b32 	%r46, %r1, 2;
	add.s32 	%r47, %r45, %r46;
	st.shared.f32 	[%r47], %f3;
$L__BB2_2:
	setp.gt.u32 	%p7, %r27, 48;
	@%p7 bra 	$L__BB2_13;
	mov.u32 	%r3, %ntid.x;
	mov.u32 	%r4, %ntid.y;
	add.s32 	%r5, %r1, %r3;
	max.u32 	%r48, %r5, 49;
	setp.lt.u32 	%p8, %r5, 49;
	selp.u32 	%r49, 1, 0, %p8;
	add.s32 	%r50, %r5, %r49;
	sub.s32 	%r51, %r48, %r50;
	div.u32 	%r52, %r51, %r3;
	add.s32 	%r6, %r52, %r49;
	and.b32  	%r7, %r6, 3;
	add.s32 	%r8, %r5, %r3;
	mul.wide.u32 	%rd2, %r3, 16;
	shl.b32 	%r9, %r3, 2;
	cvta.to.global.u64 	%rd3, %rd13;
	mul.wide.u32 	%rd20, %r1, 4;
	mul.wide.s32 	%rd21, %r3, 4;
	mov.u32 	%r76, %r27;
$L__BB2_4:
	setp.gt.u32 	%p9, %r1, 48;
	@%p9 bra 	$L__BB2_12;
	mul.lo.s32 	%r53, %r76, %r21;
	cvt.s64.s32 	%rd19, %r53;
	add.s64 	%rd28, %rd3, %rd19;
	setp.eq.s32 	%p10, %r7, 3;
	mov.u32 	%r77, %r1;
	@%p10 bra 	$L__BB2_9;
	setp.eq.s32 	%p11, %r7, 0;
	add.s64 	%rd5, %rd28, %rd20;
	ld.global.f32 	%f4, [%rd5];
	mov.u32 	%r54, _ZZ18localSVDOnGlobalXiE10shared_svd;
	mad.lo.s32 	%r55, %r76, 196, %r54;
	shl.b32 	%r56, %r1, 2;
	add.s32 	%r11, %r55, %r56;
	st.shared.f32 	[%r11], %f4;
	mov.u32 	%r77, %r5;
	@%p11 bra 	$L__BB2_9;
	setp.eq.s32 	%p12, %r7, 1;
	add.s64 	%rd6, %rd5, %rd21;
	ld.global.f32 	%f5, [%rd6];
	add.s32 	%r12, %r11, %r9;
	st.shared.f32 	[%r12], %f5;
	mov.u32 	%r77, %r8;
	@%p12 bra 	$L__BB2_9;
	add.s32 	%r77, %r8, %r3;
	add.s64 	%rd23, %rd6, %rd21;
	ld.global.f32 	%f6, [%rd23];
	add.s32 	%r57, %r12, %r9;
	st.shared.f32 	[%r57], %f6;
$L__BB2_9:
	setp.lt.u32 	%p13, %r6, 3;
	@%p13 bra 	$L__BB2_12;
	mul.wide.u32 	%rd7, %r77, 4;
	shl.b32 	%r58, %r3, 1;
	add.s32 	%r59, %r58, %r77;
	mul.wide.u32 	%rd8, %r59, 4;
	mad.lo.s32 	%r60, %r3, 3, %r77;
	mul.wide.u32 	%rd9, %r60, 4;
	add.s32 	%r61, %r3, %r77;
	mul.wide.u32 	%rd10, %r61, 4;
	shl.b32 	%r62, %r77, 2;
	mad.lo.s32 	%r63, %r76, 196, %r62;
	mov.u32 	%r64, _ZZ18localSVDOnGlobalXiE10shared_svd;
	add.s32 	%r78, %r64, %r63;
$L__BB2_11:
	add.s64 	%rd24, %rd28, %rd7;
	ld.global.f32 	%f7, [%rd24];
	st.shared.f32 	[%r78], %f7;
	add.s32 	%r65, %r77, %r3;
	add.s64 	%rd25, %rd28, %rd10;
	ld.global.f32 	%f8, [%rd25];
	add.s32 	%r66, %r78, %r9;
	st.shared.f32 	[%r66], %f8;
	add.s32 	%r67, %r65, %r3;
	add.s64 	%rd26, %rd28, %rd8;
	ld.global.f32 	%f9, [%rd26];
	shl.b32 	%r68, %r3, 3;
	add.s32 	%r69, %r78, %r68;
	st.shared.f32 	[%r69], %f9;
	add.s32 	%r70, %r67, %r3;
	add.s64 	%rd27, %rd28, %rd9;
	ld.global.f32 	%f10, [%rd27];
	mad.lo.s32 	%r71, %r3, 12, %r78;
	st.shared.f32 	[%r71], %f10;
	add.s32 	%r77, %r70, %r3;
	add.s64 	%rd28, %rd28, %rd2;
	shl.b32 	%r72, %r3, 4;
	add.s32 	%r78, %r78, %r72;
	setp.lt.u32 	%p14, %r77, 49;
	@%p14 bra 	$L__BB2_11;
$L__BB2_12:
	add.s32 	%r76, %r76, %r4;
	setp.lt.u32 	%p15, %r76, 49;
	@%p15 bra 	$L__BB2_4;
$L__BB2_13:
	bar.sync 	0;
	not.pred 	%p16, %p1;
	@%p16 bra 	$L__BB2_15;
	mad.lo.s32 	%r73, %r27, 7, %r1;
	mov.u32 	%r74, _ZZ18localSVDOnGlobalXiE10shared_svd;
	mad.lo.s32 	%r75, %r73, 196, %r74;
	ld.shared.f32 	%f11, [%r75];
	ld.shared.f32 	%f12, [_ZZ18localSVDOnGlobalXiE9shared_xi];
	fma.rn.f32 	%f13, %f11, %f12, 0f00000000;
	ld.shared.f32 	%f14, [%r75+4];
	ld.shared.f32 	%f15, [_ZZ18localSVDOnGlobalXiE9shared_xi+4];
	fma.rn.f32 	%f16, %f14, %f15, %f13;
	ld.shared.f32 	%f17, [%r75+8];
	ld.shared.f32 	%f18, [_ZZ18localSVDOnGlobalXiE9shared_xi+8];
	fma.rn.f32 	%f19, %f17, %f18, %f16;
	ld.shared.f32 	%f20, [%r75+12];
	ld.shared.f32 	%f21, [_ZZ18localSVDOnGlobalXiE9shared_xi+12];
	fma.rn.f32 	%f22, %f20, %f21, %f19;
	ld.shared.f32 	%f23, [%r75+16];
	ld.shared.f32 	%f24, [_ZZ18localSVDOnGlobalXiE9shared_xi+16];
	fma.rn.f32 	%f25, %f23, %f24, %f22;
	ld.shared.f32 	%f26, [%r75+20];
	ld.shared.f32 	%f27, [_ZZ18localSVDOnGlobalXiE9shared_xi+20];
	fma.rn.f32 	%f28, %f26, %f27, %f25;
	ld.shared.f32 	%f29, [%r75+24];
	ld.shared.f32 	%f30, [_ZZ18localSVDOnGlobalXiE9shared_xi+24];
	fma.rn.f32 	%f31, %f29, %f30, %f28;
	ld.shared.f32 	%f32, [%r75+28];
	ld.shared.f32 	%f33, [_ZZ18localSVDOnGlobalXiE9shared_xi+28];
	fma.rn.f32 	%f34, %f32, %f33, %f31;
	ld.shared.f32 	%f35, [%r75+32];
	ld.shared.f32 	%f36, [_ZZ18localSVDOnGlobalXiE9shared_xi+32];
	fma.rn.f32 	%f37, %f35, %f36, %f34;
	ld.shared.f32 	%f38, [%r75+36];
	ld.shared.f32 	%f39, [_ZZ18localSVDOnGlobalXiE9shared_xi+36];
	fma.rn.f32 	%f40, %f38, %f39, %f37;
	ld.shared.f32 	%f41, [%r75+40];
	ld.shared.f32 	%f42, [_ZZ18localSVDOnGlobalXiE9shared_xi+40];
	fma.rn.f32 	%f43, %f41, %f42, %f40;
	ld.shared.f32 	%f44, [%r75+44];
	ld.shared.f32 	%f45, [_ZZ18localSVDOnGlobalXiE9shared_xi+44];
	fma.rn.f32 	%f46, %f44, %f45, %f43;
	ld.shared.f32 	%f47, [%r75+48];
	ld.shared.f32 	%f48, [_ZZ18localSVDOnGlobalXiE9shared_xi+48];
	fma.rn.f32 	%f49, %f47, %f48, %f46;
	ld.shared.f32 	%f50, [%r75+52];
	ld.shared.f32 	%f51, [_ZZ18localSVDOnGlobalXiE9shared_xi+52];
	fma.rn.f32 	%f52, %f50, %f51, %f49;
	ld.shared.f32 	%f53, [%r75+56];
	ld.shared.f32 	%f54, [_ZZ18localSVDOnGlobalXiE9shared_xi+56];
	fma.rn.f32 	%f55, %f53, %f54, %f52;
	ld.shared.f32 	%f56, [%r75+60];
	ld.shared.f32 	%f57, [_ZZ18localSVDOnGlobalXiE9shared_xi+60];
	fma.rn.f32 	%f58, %f56, %f57, %f55;
	ld.shared.f32 	%f59, [%r75+64];
	ld.shared.f32 	%f60, [_ZZ18localSVDOnGlobalXiE9shared_xi+64];
	fma.rn.f32 	%f61, %f59, %f60, %f58;
	ld.shared.f32 	%f62, [%r75+68];
	ld.shared.f32 	%f63, [_ZZ18localSVDOnGlobalXiE9shared_xi+68];
	fma.rn.f32 	%f64, %f62, %f63, %f61;
	ld.shared.f32 	%f65, [%r75+72];
	ld.shared.f32 	%f66, [_ZZ18localSVDOnGlobalXiE9shared_xi+72];
	fma.rn.f32 	%f67, %f65, %f66, %f64;
	ld.shared.f32 	%f68, [%r75+76];
	ld.shared.f32 	%f69, [_ZZ18localSVDOnGlobalXiE9shared_xi+76];
	fma.rn.f32 	%f70, %f68, %f69, %f67;
	ld.shared.f32 	%f71, [%r75+80];
	ld.shared.f32 	%f72, [_ZZ18localSVDOnGlobalXiE9shared_xi+80];
	fma.rn.f32 	%f73, %f71, %f72, %f70;
	ld.shared.f32 	%f74, [%r75+84];
	ld.shared.f32 	%f75, [_ZZ18localSVDOnGlobalXiE9shared_xi+84];
	fma.rn.f32 	%f76, %f74, %f75, %f73;
	ld.shared.f32 	%f77, [%r75+88];
	ld.shared.f32 	%f78, [_ZZ18localSVDOnGlobalXiE9shared_xi+88];
	fma.rn.f32 	%f79, %f77, %f78, %f76;
	ld.shared.f32 	%f80, [%r75+92];
	ld.shared.f32 	%f81, [_ZZ18localSVDOnGlobalXiE9shared_xi+92];
	fma.rn.f32 	%f82, %f80, %f81, %f79;
	ld.shared.f32 	%f83, [%r75+96];
	ld.shared.f32 	%f84, [_ZZ18localSVDOnGlobalXiE9shared_xi+96];
	fma.rn.f32 	%f85, %f83, %f84, %f82;
	ld.shared.f32 	%f86, [%r75+100];
	ld.shared.f32 	%f87, [_ZZ18localSVDOnGlobalXiE9shared_xi+100];
	fma.rn.f32 	%f88, %f86, %f87, %f85;
	ld.shared.f32 	%f89, [%r75+104];
	ld.shared.f32 	%f90, [_ZZ18localSVDOnGlobalXiE9shared_xi+104];
	fma.rn.f32 	%f91, %f89, %f90, %f88;
	ld.shared.f32 	%f92, [%r75+108];
	ld.shared.f32 	%f93, [_ZZ18localSVDOnGlobalXiE9shared_xi+108];
	fma.rn.f32 	%f94, %f92, %f93, %f91;
	ld.shared.f32 	%f95, [%r75+112];
	ld.shared.f32 	%f96, [_ZZ18localSVDOnGlobalXiE9shared_xi+112];
	fma.rn.f32 	%f97, %f95, %f96, %f94;
	ld.shared.f32 	%f98, [%r75+116];
	ld.shared.f32 	%f99, [_ZZ18localSVDOnGlobalXiE9shared_xi+116];
	fma.rn.f32 	%f100, %f98, %f99, %f97;
	ld.shared.f32 	%f101, [%r75+120];
	ld.shared.f32 	%f102, [_ZZ18localSVDOnGlobalXiE9shared_xi+120];
	fma.rn.f32 	%f103, %f101, %f102, %f100;
	ld.shared.f32 	%f104, [%r75+124];
	ld.shared.f32 	%f105, [_ZZ18localSVDOnGlobalXiE9shared_xi+124];
	fma.rn.f32 	%f106, %f104, %f105, %f103;
	ld.shared.f32 	%f107, [%r75+128];
	ld.shared.f32 	%f108, [_ZZ18localSVDOnGlobalXiE9shared_xi+128];
	fma.rn.f32 	%f109, %f107, %f108, %f106;
	ld.shared.f32 	%f110, [%r75+132];
	ld.shared.f32 	%f111, [_ZZ18localSVDOnGlobalXiE9shared_xi+132];
	fma.rn.f32 	%f112, %f110, %f111, %f109;
	ld.shared.f32 	%f113, [%r75+136];
	ld.shared.f32 	%f114, [_ZZ18localSVDOnGlobalXiE9shared_xi+136];
	fma.rn.f32 	%f115, %f113, %f114, %f112;
	ld.shared.f32 	%f116, [%r75+140];
	ld.shared.f32 	%f117, [_ZZ18localSVDOnGlobalXiE9shared_xi+140];
	fma.rn.f32 	%f118, %f116, %f117, %f115;
	ld.shared.f32 	%f119, [%r75+144];
	ld.shared.f32 	%f120, [_ZZ18localSVDOnGlobalXiE9shared_xi+144];
	fma.rn.f32 	%f121, %f119, %f120, %f118;
	ld.shared.f32 	%f122, [%r75+148];
	ld.shared.f32 	%f123, [_ZZ18localSVDOnGlobalXiE9shared_xi+148];
	fma.rn.f32 	%f124, %f122, %f123, %f121;
	ld.shared.f32 	%f125, [%r75+152];
	ld.shared.f32 	%f126, [_ZZ18localSVDOnGlobalXiE9shared_xi+152];
	fma.rn.f32 	%f127, %f125, %f126, %f124;
	ld.shared.f32 	%f128, [%r75+156];
	ld.shared.f32 	%f129, [_ZZ18localSVDOnGlobalXiE9shared_xi+156];
	fma.rn.f32 	%f130, %f128, %f129, %f127;
	ld.shared.f32 	%f131, [%r75+160];
	ld.shared.f32 	%f132, [_ZZ18localSVDOnGlobalXiE9shared_xi+160];
	fma.rn.f32 	%f133, %f131, %f132, %f130;
	ld.shared.f32 	%f134, [%r75+164];
	ld.shared.f32 	%f135, [_ZZ18localSVDOnGlobalXiE9shared_xi+164];
	fma.rn.f32 	%f136, %f134, %f135, %f133;
	ld.shared.f32 	%f137, [%r75+168];
	ld.shared.f32 	%f138, [_ZZ18localSVDOnGlobalXiE9shared_xi+168];
	fma.rn.f32 	%f139, %f137, %f138, %f136;
	ld.shared.f32 	%f140, [%r75+172];
	ld.shared.f32 	%f141, [_ZZ18localSVDOnGlobalXiE9shared_xi+172];
	fma.rn.f32 	%f142, %f140, %f141, %f139;
	ld.shared.f32 	%f143, [%r75+176];
	ld.shared.f32 	%f144, [_ZZ18localSVDOnGlobalXiE9shared_xi+176];
	fma.rn.f32 	%f145, %f143, %f144, %f142;
	ld.shared.f32 	%f146, [%r75+180];
	ld.shared.f32 	%f147, [_ZZ18localSVDOnGlobalXiE9shared_xi+180];
	fma.rn.f32 	%f148, %f146, %f147, %f145;
	ld.shared.f32 	%f149, [%r75+184];
	ld.shared.f32 	%f150, [_ZZ18localSVDOnGlobalXiE9shared_xi+184];
	fma.rn.f32 	%f151, %f149, %f150, %f148;
	ld.shared.f32 	%f152, [%r75+188];
	ld.shared.f32 	%f153, [_ZZ18localSVDOnGlobalXiE9shared_xi+188];
	fma.rn.f32 	%f154, %f152, %f153, %f151;
	ld.shared.f32 	%f155, [%r75+192];
	ld.shared.f32 	%f156, [_ZZ18localSVDOnGlobalXiE9shared_xi+192];
	fma.rn.f32 	%f157, %f155, %f156, %f154;
	st.global.f32 	[%rd1], %f157;
$L__BB2_15:
	ret;

}


// ===== COMPILED SASS (sm_100) =====

	.target	sm_100

	.elftype	@"ET_EXEC"


//--------------------- .note.nv.tkinfo           --------------------------
	.section	.note.nv.tkinfo,"",@"SHT_NOTE"
	.sectionflags	@"SHF_NOTE_NV_TKINFO"
	.tkinfo
        /*0018*/ 	.word	0x00000002
        /*0030*/ 	.string	""
        /*0030*/ 	.string	"ptxas"
        /*0030*/ 	.string	"Cuda compilation tools, release 13.0, V13.0.88"
        /*0030*/ 	.string	"Build cuda_13.0.r13.0/compiler.36424714_0"
        /*0030*/ 	.string	"-arch sm_100 -m 64 "



//--------------------- .note.nv.cuinfo           --------------------------
	.section	.note.nv.cuinfo,"",@"SHT_NOTE"
	.sectionflags	@"SHF_NOTE_NV_CUINFO"
        /*0018*/ 	.short	0x0002
        /*001a*/ 	.short	0x0064
        /*001c*/ 	.short	0x0082
	.zero		2


//--------------------- .nv.info                  --------------------------
	.section	.nv.info,"",@"SHT_CUDA_INFO"
	.align	4


	//----- nvinfo : EIATTR_REGCOUNT
	.align		4
        /*0000*/ 	.byte	0x04, 0x2f
        /*0002*/ 	.short	(.L_1 - .L_0)
	.align		4
.L_0:
        /*0004*/ 	.word	index@(setBufferToZero)
        /*0008*/ 	.word	0x00000008


	//----- nvinfo : EIATTR_FRAME_SIZE
	.align		4
.L_1:
        /*000c*/ 	.byte	0x04, 0x11
        /*000e*/ 	.short	(.L_3 - .L_2)
	.align		4
.L_2:
        /*0010*/ 	.word	index@(setBufferToZero)
        /*0014*/ 	.word	0x00000000


	//----- nvinfo : EIATTR_REGCOUNT
	.align		4
.L_3:
        /*0018*/ 	.byte	0x04, 0x2f
        /*001a*/ 	.short	(.L_5 - .L_4)
	.align		4
.L_4:
        /*001c*/ 	.word	index@(halfTheKalmanGain)
        /*0020*/ 	.word	0x00000015


	//----- nvinfo : EIATTR_FRAME_SIZE
	.align		4
.L_5:
        /*0024*/ 	.byte	0x04, 0x11
        /*0026*/ 	.short	(.L_7 - .L_6)
	.align		4
.L_6:
        /*0028*/ 	.word	index@($__internal_1_$__cuda_sm3x_div_rn_noftz_f32_slowpath)
        /*002c*/ 	.word	0x00000000


	//----- nvinfo : EIATTR_FRAME_SIZE
	.align		4
.L_7:
        /*0030*/ 	.byte	0x04, 0x11
        /*0032*/ 	.short	(.L_9 - .L_8)
	.align		4
.L_8:
        /*0034*/ 	.word	index@($__internal_0_$__cuda_sm20_sqrt_rn_f32_slowpath)
        /*0038*/ 	.word	0x00000000


	//----- nvinfo : EIATTR_FRAME_SIZE
	.align		4
.L_9:
        /*003c*/ 	.byte	0x04, 0x11
        /*003e*/ 	.short	(.L_11 - .L_10)
	.align		4
.L_10:
        /*0040*/ 	.word	index@(halfTheKalmanGain)
        /*0044*/ 	.word	0x00000000


	//----- nvinfo : EIATTR_REGCOUNT
	.align		4
.L_11:
        /*0048*/ 	.byte	0x04, 0x2f
        /*004a*/ 	.short	(.L_13 - .L_12)
	.align		4
.L_12:
        /*004c*/ 	.word	index@(localSVDOnGlobalXi)
        /*0050*/ 	.word	0x00000020


	//----- nvinfo : EIATTR_FRAME_SIZE
	.align		4
.L_13:
        /*0054*/ 	.byte	0x04, 0x11
        /*0056*/ 	.short	(.L_15 - .L_14)
	.align		4
.L_14:
        /*0058*/ 	.word	index@(localSVDOnGlobalXi)
        /*005c*/ 	.word	0x00000000


	//----- nvinfo : EIATTR_MIN_STACK_SIZE
	.align		4
.L_15:
        /*0060*/ 	.byte	0x04, 0x12
        /*0062*/ 	.short	(.L_17 - .L_16)
	.align		4
.L_16:
        /*0064*/ 	.word	index@(localSVDOnGlobalXi)
        /*0068*/ 	.word	0x00000000


	//----- nvinfo : EIATTR_MIN_STACK_SIZE
	.align		4
.L_17:
        /*006c*/ 	.byte	0x04, 0x12
        /*006e*/ 	.short	(.L_19 - .L_18)
	.align		4
.L_18:
        /*0070*/ 	.word	index@(halfTheKalmanGain)
        /*0074*/ 	.word	0x00000000


	//----- nvinfo : EIATTR_MIN_STACK_SIZE
	.align		4
.L_19:
        /*0078*/ 	.byte	0x04, 0x12
        /*007a*/ 	.short	(.L_21 - .L_20)
	.align		4
.L_20:
        /*007c*/ 	.word	index@(setBufferToZero)
        /*0080*/ 	.word	0x00000000
.L_21:


//--------------------- .nv.compat                --------------------------
	.section	.nv.compat,"",@"SHT_CUDA_COMPAT_INFO"
	.align	4
        /*0000*/ 	.byte	0x02, 0x09, 0x00, 0x00, 0x02, 0x02, 0x01, 0x00, 0x02, 0x05, 0x05, 0x00, 0x03, 0x07, 0x01, 0x01
        /*0010*/ 	.byte	0x02, 0x03, 0x00, 0x00, 0x02, 0x06, 0x01, 0x00, 0x04, 0x0b, 0x08, 0x00, 0x01, 0x00, 0x00, 0x00
        /*0020*/ 	.byte	0x00, 0x00, 0x00, 0x00


//--------------------- .nv.info.localSVDOnGlobalXi --------------------------
	.section	.nv.info.localSVDOnGlobalXi,"",@"SHT_CUDA_INFO"
	.sectionflags	@""
	.align	4


	//----- nvinfo : EIATTR_CUDA_API_VERSION
	.align		4
        /*0000*/ 	.byte	0x04, 0x37
        /*0002*/ 	.short	(.L_23 - .L_22)
.L_22:
        /*0004*/ 	.word	0x00000082


	//----- nvinfo : EIATTR_KPARAM_INFO
	.align		4
.L_23:
        /*0008*/ 	.byte	0x04, 0x17
        /*000a*/ 	.short	(.L_25 - .L_24)
.L_24:
        /*000c*/ 	.word	0x00000000
        /*0010*/ 	.short	0x0007
        /*0012*/ 	.short	0x0028
        /*0014*/ 	.byte	0x00, 0xf0, 0x11, 0x00


	//----- nvinfo : EIATTR_KPARAM_INFO
	.align		4
.L_25:
        /*0018*/ 	.byte	0x04, 0x17
        /*001a*/ 	.short	(.L_27 - .L_26)
.L_26:
        /*001c*/ 	.word	0x00000000
        /*0020*/ 	.short	0x0006
        /*0022*/ 	.short	0x0020
        /*0024*/ 	.byte	0x00, 0xf5, 0x21, 0x00


	//----- nvinfo : EIATTR_KPARAM_INFO
	.align		4
.L_27:
        /*0028*/ 	.byte	0x04, 0x17
        /*002a*/ 	.short	(.L_29 - .L_28)
.L_28:
        /*002c*/ 	.word	0x00000000
        /*0030*/ 	.short	0x0005
        /*0032*/ 	.short	0x0018
        /*0034*/ 	.byte	0x00, 0xf0, 0x11, 0x00


	//----- nvinfo : EIATTR_KPARAM_INFO
	.align		4
.L_29:
        /*0038*/ 	.byte	0x04, 0x17
        /*003a*/ 	.short	(.L_31 - .L_30)
.L_30:
        /*003c*/ 	.word	0x00000000
        /*0040*/ 	.short	0x0004
        /*0042*/ 	.short	0x0010
        /*0044*/ 	.byte	0x00, 0xf5, 0x21, 0x00


	//----- nvinfo : EIATTR_KPARAM_INFO
	.align		4
.L_31:
        /*0048*/ 	.byte	0x04, 0x17
        /*004a*/ 	.short	(.L_33 - .L_32)
.L_32:
        /*004c*/ 	.word	0x00000000
        /*0050*/ 	.short	0x0003
        /*0052*/ 	.short	0x000c
        /*0054*/ 	.byte	0x00, 0xf0, 0x11, 0x00


	//----- nvinfo : EIATTR_KPARAM_INFO
	.align		4
.L_33:
        /*0058*/ 	.byte	0x04, 0x17
        /*005a*/ 	.short	(.L_35 - .L_34)
.L_34:
        /*005c*/ 	.word	0x00000000
        /*0060*/ 	.short	0x0002
        /*0062*/ 	.short	0x0008
        /*0064*/ 	.byte	0x00, 0xf0, 0x11, 0x00


	//----- nvinfo : EIATTR_KPARAM_INFO
	.align		4
.L_35:
        /*0068*/ 	.byte	0x04, 0x17
        /*006a*/ 	.short	(.L_37 - .L_36)
.L_36:
        /*006c*/ 	.word	0x00000000
        /*0070*/ 	.short	0x0001
        /*0072*/ 	.short	0x0004
        /*0074*/ 	.byte	0x00, 0xf0, 0x11, 0x00


	//----- nvinfo : EIATTR_KPARAM_INFO
	.align		4
.L_37:
        /*0078*/ 	.byte	0x04, 0x17
        /*007a*/ 	.short	(.L_39 - .L_38)
.L_38:
        /*007c*/ 	.word	0x00000000
        /*0080*/ 	.short	0x0000
        /*0082*/ 	.short	0x0000
        /*0084*/ 	.byte	0x00, 0xf0, 0x11, 0x00


	//----- nvinfo : EIATTR_SPARSE_MMA_MASK
	.align		4
.L_39:
        /*0088*/ 	.byte	0x03, 0x50
        /*008a*/ 	.short	0x0000


	//----- nvinfo : EIATTR_MAXREG_COUNT
	.align		4
        /*008c*/ 	.byte	0x03, 0x1b
        /*008e*/ 	.short	0x00ff


	//----- nvinfo : EIATTR_NUM_BARRIERS
	.align		4
        /*0090*/ 	.byte	0x02, 0x4c
        /*0092*/ 	.byte	0x01
	.zero		1


	//----- nvinfo : EIATTR_MERCURY_ISA_VERSION
	.align		4
        /*0094*/ 	.byte	0x03, 0x5f
        /*0096*/ 	.short	0x0101


	//----- nvinfo : EIATTR_VRC_CTA_INIT_COUNT
	.align		4
        /*0098*/ 	.byte	0x02, 0x4a
	.zero		1
	.zero		1


	//----- nvinfo : EIATTR_EXIT_INSTR_OFFSETS
	.align		4
        /*009c*/ 	.byte	0x04, 0x1c
        /*009e*/ 	.short	(.L_41 - .L_40)


	//   ....[0]....
.L_40:
        /*00a0*/ 	.word	0x00000940


	//   ....[1]....
        /*00a4*/ 	.word	0x000010c0


	//----- nvinfo : EIATTR_CRS_STACK_SIZE
	.align		4
.L_41:
        /*00a8*/ 	.byte	0x04, 0x1e
        /*00aa*/ 	.short	(.L_43 - .L_42)
.L_42:
        /*00ac*/ 	.word	0x00000000


	//----- nvinfo : EIATTR_CBANK_PARAM_SIZE
	.align		4
.L_43:
        /*00b0*/ 	.byte	0x03, 0x19
        /*00b2*/ 	.short	0x002c


	//----- nvinfo : EIATTR_PARAM_CBANK
	.align		4
        /*00b4*/ 	.byte	0x04, 0x0a
        /*00b6*/ 	.short	(.L_45 - .L_44)
	.align		4
.L_44:
        /*00b8*/ 	.word	index@(.nv.constant0.localSVDOnGlobalXi)
        /*00bc*/ 	.short	0x0380
        /*00be*/ 	.short	0x002c


	//----- nvinfo : EIATTR_SW_WAR
	.align		4
.L_45:
        /*00c0*/ 	.byte	0x04, 0x36
        /*00c2*/ 	.short	(.L_47 - .L_46)
.L_46:
        /*00c4*/ 	.word	0x00000008
.L_47:


//--------------------- .nv.info.halfTheKalmanGain --------------------------
	.section	.nv.info.halfTheKalmanGain,"",@"SHT_CUDA_INFO"
	.sectionflags	@""
	.align	4


	//----- nvinfo : EIATTR_CUDA_API_VERSION
	.align		4
        /*0000*/ 	.byte	0x04, 0x37
        /*0002*/ 	.short	(.L_49 - .L_48)
.L_48:
        /*0004*/ 	.word	0x00000082


	//----- nvinfo : EIATTR_KPARAM_INFO
	.align		4
.L_49:
        /*0008*/ 	.byte	0x04, 0x17
        /*000a*/ 	.short	(.L_51 - .L_50)
.L_50:
        /*000c*/ 	.word	0x00000000
        /*0010*/ 	.short	0x000c
        /*0012*/ 	.short	0x0038
        /*0014*/ 	.byte	0x00, 0xf0, 0x11, 0x00


	//----- nvinfo : EIATTR_KPARAM_INFO
	.align		4
.L_51:
        /*0018*/ 	.byte	0x04, 0x17
        /*001a*/ 	.short	(.L_53 - .L_52)
.L_52:
        /*001c*/ 	.word	0x00000000
        /*0020*/ 	.short	0x000b
        /*0022*/ 	.short	0x0030
        /*0024*/ 	.byte	0x00, 0xf5, 0x21, 0x00


	//----- nvinfo : EIATTR_KPARAM_INFO
	.align		4
.L_53:
        /*0028*/ 	.byte	0x04, 0x17
        /*002a*/ 	.short	(.L_55 - .L_54)
.L_54:
        /*002c*/ 	.word	0x00000000
        /*0030*/ 	.short	0x000a
        /*0032*/ 	.short	0x0028
        /*0034*/ 	.byte	0x00, 0xf0, 0x11, 0x00


	//----- nvinfo : EIATTR_KPARAM_INFO
	.align		4
.L_55:
        /*0038*/ 	.byte	0x04, 0x17
        /*003a*/ 	.short	(.L_57 - .L_56)
.L_56:
        /*003c*/ 	.word	0x00000000
        /*0040*/ 	.short	0x0009
        /*0042*/ 	.short	0x0024
        /*0044*/ 	.byte	0x00, 0xf0, 0x11, 0x00


	//----- nvinfo : EIATTR_KPARAM_INFO
	.align		4
.L_57:
        /*0048*/ 	.byte	0x04, 0x17
        /*004a*/ 	.short	(.L_59 - .L_58)
.L_58:
        /*004c*/ 	.word	0x00000000
        /*0050*/ 	.short	0x0008
        /*0052*/ 	.short	0x0020
        /*0054*/ 	.byte	0x00, 0xf0, 0x11, 0x00


	//----- nvinfo : EIATTR_KPARAM_INFO
	.align		4
.L_59:
        /*0058*/ 	.byte	0x04, 0x17
        /*005a*/ 	.short	(.L_61 - .L_60)
.L_60:
        /*005c*/ 	.word	0x00000000
        /*0060*/ 	.short	0x0007
        /*0062*/ 	.short	0x001c
        /*0064*/ 	.byte	0x00, 0xf0, 0x11, 0x00


	//----- nvinfo : EIATTR_KPARAM_INFO
	.align		4
.L_61:
        /*0068*/ 	.byte	0x04, 0x17
        /*006a*/ 	.short	(.L_63 - .L_62)
.L_62:
        /*006c*/ 	.word	0x00000000
        /*0070*/ 	.short	0x0006
        /*0072*/ 	.short	0x0018
        /*0074*/ 	.byte	0x00, 0xf0, 0x11, 0x00


	//----- nvinfo : EIATTR_KPARAM_INFO
	.align		4
.L_63:
        /*0078*/ 	.byte	0x04, 0x17
        /*007a*/ 	.short	(.L_65 - .L_64)
.L_64:
        /*007c*/ 	.word	0x00000000
        /*0080*/ 	.short	0x0005
        /*0082*/ 	.short	0x0014
        /*0084*/ 	.byte	0x00, 0xf0, 0x11, 0x00


	//----- nvinfo : EIATTR_KPARAM_INFO
	.align		4
.L_65:
        /*0088*/ 	.byte	0x04, 0x17
        /*008a*/ 	.short	(.L_67 - .L_66)
.L_66:
        /*008c*/ 	.word	0x00000000
        /*0090*/ 	.short	0x0004
        /*0092*/ 	.short	0x0010
        /*0094*/ 	.byte	0x00, 0xf0, 0x11, 0x00


	//----- nvinfo : EIATTR_KPARAM_INFO
	.align		4
.L_67:
        /*0098*/ 	.byte	0x04, 0x17
        /*009a*/ 	.short	(.L_69 - .L_68)
.L_68:
        /*009c*/ 	.word	0x00000000
        /*00a0*/ 	.short	0x0003
        /*00a2*/ 	.short	0x000c
        /*00a4*/ 	.byte	0x00, 0xf0, 0x11, 0x00


	//----- nvinfo : EIATTR_KPARAM_INFO
	.align		4
.L_69:
        /*00a8*/ 	.byte	0x04, 0x17
        /*00aa*/ 	.short	(.L_71 - .L_70)
.L_70:
        /*00ac*/ 	.word	0x00000000
        /*00b0*/ 	.short	0x0002
        /*00b2*/ 	.short	0x0008
        /*00b4*/ 	.byte	0x00, 0xf0, 0x11, 0x00


	//----- nvinfo : EIATTR_KPARAM_INFO
	.align		4
.L_71:
        /*00b8*/ 	.byte	0x04, 0x17
        /*00ba*/ 	.short	(.L_73 - .L_72)
.L_72:
        /*00bc*/ 	.word	0x00000000
        /*00c0*/ 	.short	0x0001
        /*00c2*/ 	.short	0x0004
        /*00c4*/ 	.byte	0x00, 0xf0, 0x11, 0x00


	//----- nvinfo : EIATTR_KPARAM_INFO
	.align		4
.L_73:
        /*00c8*/ 	.byte	0x04, 0x17
        /*00ca*/ 	.short	(.L_75 - .L_74)
.L_74:
        /*00cc*/ 	.word	0x00000000
        /*00d0*/ 	.short	0x0000
        /*00d2*/ 	.short	0x0000
        /*00d4*/ 	.byte	0x00, 0xf0, 0x11, 0x00


	//----- nvinfo : EIATTR_SPARSE_MMA_MASK
	.align		4
.L_75:
        /*00d8*/ 	.byte	0x03, 0x50
        /*00da*/ 	.short	0x0000


	//----- nvinfo : EIATTR_MAXREG_COUNT
	.align		4
        /*00dc*/ 	.byte	0x03, 0x1b
        /*00de*/ 	.short	0x00ff


	//----- nvinfo : EIATTR_NUM_BARRIERS
	.align		4
        /*00e0*/ 	.byte	0x02, 0x4c
        /*00e2*/ 	.byte	0x01
	.zero		1


	//----- nvinfo : EIATTR_MERCURY_ISA_VERSION
	.align		4
        /*00e4*/ 	.byte	0x03, 0x5f
        /*00e6*/ 	.short	0x0101


	//----- nvinfo : EIATTR_VRC_CTA_INIT_COUNT
	.align		4
        /*00e8*/ 	.byte	0x02, 0x4a
	.zero		1
	.zero		1


	//----- nvinfo : EIATTR_EXIT_INSTR_OFFSETS
	.align		4
        /*00ec*/ 	.byte	0x04, 0x1c
        /*00ee*/ 	.short	(.L_77 - .L_76)


	//   ....[0]....
.L_76:
        /*00f0*/ 	.word	0x00000600


	//   ....[1]....
        /*00f4*/ 	.word	0x00002140


	//----- nvinfo : EIATTR_CRS_STACK_SIZE
	.align		4
.L_77:
        /*00f8*/ 	.byte	0x04, 0x1e
        /*00fa*/ 	.short	(.L_79 - .L_78)
.L_78:
        /*00fc*/ 	.word	0x00000000


	//----- nvinfo : EIATTR_CBANK_PARAM_SIZE
	.align		4
.L_79:
        /*0100*/ 	.byte	0x03, 0x19
        /*0102*/ 	.short	0x003c


	//----- nvinfo : EIATTR_PARAM_CBANK
	.align		4
        /*0104*/ 	.byte	0x04, 0x0a
        /*0106*/ 	.short	(.L_81 - .L_80)
	.align		4
.L_80:
        /*0108*/ 	.word	index@(.nv.constant0.halfTheKalmanGain)
        /*010c*/ 	.short	0x0380
        /*010e*/ 	.short	0x003c


	//----- nvinfo : EIATTR_SW_WAR
	.align		4
.L_81:
        /*0110*/ 	.byte	0x04, 0x36
        /*0112*/ 	.short	(.L_83 - .L_82)
.L_82:
        /*0114*/ 	.word	0x00000008
.L_83:


//--------------------- .nv.info.setBufferToZero  --------------------------
	.section	.nv.info.setBufferToZero,"",@"SHT_CUDA_INFO"
	.sectionflags	@""
	.align	4


	//----- nvinfo : EIATTR_CUDA_API_VERSION
	.align		4
        /*0000*/ 	.byte	0x04, 0x37
        /*0002*/ 	.short	(.L_85 - .L_84)
.L_84:
        /*0004*/ 	.word	0x00000082


	//----- nvinfo : EIATTR_KPARAM_INFO
	.align		4
.L_85:
        /*0008*/ 	.byte	0x04, 0x17
        /*000a*/ 	.short	(.L_87 - .L_86)
.L_86:
        /*000c*/ 	.word	0x00000000
        /*0010*/ 	.short	0x0003
        /*0012*/ 	.short	0x0010
        /*0014*/ 	.byte	0x00, 0xf0, 0x11, 0x00


	//----- nvinfo : EIATTR_KPARAM_INFO
	.align		4
.L_87:
        /*0018*/ 	.byte	0x04, 0x17
        /*001a*/ 	.short	(.L_89 - .L_88)
.L_88:
        /*001c*/ 	.word	0x00000000
        /*0020*/ 	.short	0x0002
        /*0022*/ 	.short	0x0008
        /*0024*/ 	.byte	0x00, 0xf5, 0x21, 0x00


	//----- nvinfo : EIATTR_KPARAM_INFO
	.align		4
.L_89:
        /*0028*/ 	.byte	0x04, 0x17
        /*002a*/ 	.short	(.L_91 - .L_90)
.L_90:
        /*002c*/ 	.word	0x00000000
        /*0030*/ 	.short	0x0001
        /*0032*/ 	.short	0x0004
        /*0034*/ 	.byte	0x00, 0xf0, 0x11, 0x00


	//----- nvinfo : EIATTR_KPARAM_INFO
	.align		4
.L_91:
        /*0038*/ 	.byte	0x04, 0x17
        /*003a*/ 	.short	(.L_93 - .L_92)
.L_92:
        /*003c*/ 	.word	0x00000000
        /*0040*/ 	.short	0x0000
        /*0042*/ 	.short	0x0000
        /*0044*/ 	.byte	0x00, 0xf0, 0x11, 0x00


	//----- nvinfo : EIATTR_SPARSE_MMA_MASK
	.align		4
.L_93:
        /*0048*/ 	.byte	0x03, 0x50
        /*004a*/ 	.short	0x0000


	//----- nvinfo : EIATTR_MAXREG_COUNT
	.align		4
        /*004c*/ 	.byte	0x03, 0x1b
        /*004e*/ 	.short	0x00ff


	//----- nvinfo : EIATTR_MERCURY_ISA_VERSION
	.align		4
        /*0050*/ 	.byte	0x03, 0x5f
        /*0052*/ 	.short	0x0101


	//----- nvinfo : EIATTR_VRC_CTA_INIT_COUNT
	.align		4
        /*0054*/ 	.byte	0x02, 0x4a
	.zero		1
	.zero		1


	//----- nvinfo : EIATTR_EXIT_INSTR_OFFSETS
	.align		4
        /*0058*/ 	.byte	0x04, 0x1c
        /*005a*/ 	.short	(.L_95 - .L_94)


	//   ....[0]....
.L_94:
        /*005c*/ 	.word	0x000000c0


	//   ....[1]....
        /*0060*/ 	.word	0x00000150


	//----- nvinfo : EIATTR_CBANK_PARAM_SIZE
	.align		4
.L_95:
        /*0064*/ 	.byte	0x03, 0x19
        /*0066*/ 	.short	0x0014


	//----- nvinfo : EIATTR_PARAM_CBANK
	.align		4
        /*0068*/ 	.byte	0x04, 0x0a
        /*006a*/ 	.short	(.L_97 - .L_96)
	.align		4
.L_96:
        /*006c*/ 	.word	index@(.nv.constant0.setBufferToZero)
        /*0070*/ 	.short	0x0380
        /*0072*/ 	.short	0x0014


	//----- nvinfo : EIATTR_SW_WAR
	.align		4
.L_97:
        /*0074*/ 	.byte	0x04, 0x36
        /*0076*/ 	.short	(.L_99 - .L_98)
.L_98:
        /*0078*/ 	.word	0x00000008
.L_99:


//--------------------- .nv.callgraph             --------------------------
	.section	.nv.callgraph,"",@"SHT_CUDA_CALLGRAPH"
	.align	4
	.sectionentsize	8
	.align		4
        /*0000*/ 	.word	0x00000000
	.align		4
        /*0004*/ 	.word	0xffffffff
	.align		4
        /*0008*/ 	.word	0x00000000
	.align		4
        /*000c*/ 	.word	0xfffffffe
	.align		4
        /*0010*/ 	.word	0x00000000
	.align		4
        /*0014*/ 	.word	0xfffffffd
	.align		4
        /*0018*/ 	.word	0x00000000
	.align		4
        /*001c*/ 	.word	0xfffffffc


//--------------------- .text.localSVDOnGlobalXi  --------------------------
	.section	.text.localSVDOnGlobalXi,"ax",@progbits
	.align	128
        .global         localSVDOnGlobalXi
        .type           localSVDOnGlobalXi,@function
        .size           localSVDOnGlobalXi,(.L_x_69 - localSVDOnGlobalXi)
        .other          localSVDOnGlobalXi,@"STO_CUDA_ENTRY STV_DEFAULT"
localSVDOnGlobalXi:
.text.localSVDOnGlobalXi:
[----:B------:R-:W-:Y:S01]  /*0000*/  LDC R1, c[0x0][0x37c] ;  /* 0x0000df00ff017b82 */ /* 0x000fe20000000800 */
[----:B------:R-:W0:Y:S07]  /*0010*/  S2R R0, SR_TID.Y ;  /* 0x0000000000007919 */ /* 0x000e2e0000002200 */
[----:B------:R-:W0:Y:S01]  /*0020*/  LDC.64 R4, c[0x0][0x388] ;  /* 0x0000e200ff047b82 */ /* 0x000e220000000a00 */
[----:B------:R-:W1:Y:S01]  /*0030*/  LDCU UR4, c[0x0][0x3a8] ;  /* 0x00007500ff0477ac */ /* 0x000e620008000800 */
[----:B------:R-:W-:Y:S01]  /*0040*/  BSSY.RECONVERGENT B0, `(.L_x_0) ;  /* 0x0000025000007945 */ /* 0x000fe20003800200 */
[----:B------:R-:W2:Y:S01]  /*0050*/  S2R R13, SR_TID.X ;  /* 0x00000000000d7919 */ /* 0x000ea20000002100 */
[----:B------:R-:W3:Y:S04]  /*0060*/  LDCU.64 UR6, c[0x0][0x3a0] ;  /* 0x00007400ff0677ac */ /* 0x000ee80008000a00 */
[----:B------:R-:W4:Y:S01]  /*0070*/  LDC.64 R6, c[0x0][0x380] ;  /* 0x0000e000ff067b82 */ /* 0x000f220000000a00 */
[----:B0-----:R-:W-:-:S02]  /*0080*/  IADD3 R2, PT, PT, R0, -0x3, R5 ;  /* 0xfffffffd00027810 */ /* 0x001fc40007ffe005 */
[----:B------:R-:W-:Y:S02]  /*0090*/  ISETP.GT.U32.AND P2, PT, R0, 0x30, PT ;  /* 0x000000300000780c */ /* 0x000fe40003f44070 */
[C---:B------:R-:W-:Y:S02]  /*00a0*/  ISETP.GE.AND P1, PT, R2.reuse, RZ, PT ;  /* 0x000000ff0200720c */ /* 0x040fe40003f26270 */
[----:B----4-:R-:W-:Y:S02]  /*00b0*/  ISETP.GE.AND P0, PT, R2, R7, PT ;  /* 0x000000070200720c */ /* 0x010fe40003f06270 */
[----:B--2---:R-:W-:Y:S02]  /*00c0*/  IADD3 R3, PT, PT, R13, -0x3, R4 ;  /* 0xfffffffd0d037810 */ /* 0x004fe40007ffe004 */
[----:B------:R-:W-:Y:S02]  /*00d0*/  SEL R4, R7, RZ, P0 ;  /* 0x000000ff07047207 */ /* 0x000fe40000000000 */
[----:B------:R-:W-:-:S02]  /*00e0*/  ISETP.GE.AND P0, PT, R3, RZ, PT ;  /* 0x000000ff0300720c */ /* 0x000fc40003f06270 */
[----:B------:R-:W-:-:S03]  /*00f0*/  VIMNMX.U32 R5, PT, PT, R13, R0, !PT ;  /* 0x000000000d057248 */ /* 0x000fc60007fe0000 */
[----:B------:R-:W-:Y:S02]  /*0100*/  @P1 IADD3 R7, PT, PT, -R4, RZ, RZ ;  /* 0x000000ff04071210 */ /* 0x000fe40007ffe1ff */
[----:B------:R-:W-:Y:S02]  /*0110*/  ISETP.GE.AND P1, PT, R3, R6, PT ;  /* 0x000000060300720c */ /* 0x000fe40003f26270 */
[----:B------:R-:W-:Y:S02]  /*0120*/  IADD3 R2, PT, PT, R2, R7, RZ ;  /* 0x0000000702027210 */ /* 0x000fe40007ffe0ff */
[----:B------:R-:W-:Y:S02]  /*0130*/  SEL R4, R6, RZ, P1 ;  /* 0x000000ff06047207 */ /* 0x000fe40000800000 */
[----:B------:R-:W-:Y:S02]  /*0140*/  I2FP.F32.S32 R2, R2 ;  /* 0x0000000200027245 */ /* 0x000fe40000201400 */
[----:B------:R-:W-:-:S02]  /*0150*/  @P0 IADD3 R6, PT, PT, -R4, RZ, RZ ;  /* 0x000000ff04060210 */ /* 0x000fc40007ffe1ff */
[----:B------:R-:W-:Y:S02]  /*0160*/  ISETP.GT.U32.AND P1, PT, R5, 0x6, PT ;  /* 0x000000060500780c */ /* 0x000fe40003f24070 */
[----:B------:R-:W1:Y:S01]  /*0170*/  F2I.TRUNC.NTZ R2, R2 ;  /* 0x0000000200027305 */ /* 0x000e62000020f100 */
[----:B------:R-:W-:Y:S02]  /*0180*/  IADD3 R3, PT, PT, R3, R6, RZ ;  /* 0x0000000603037210 */ /* 0x000fe40007ffe0ff */
[----:B------:R-:W-:Y:S02]  /*0190*/  ISETP.GE.U32.AND P0, PT, R5, 0x7, PT ;  /* 0x000000070500780c */ /* 0x000fe40003f06070 */
[----:B------:R-:W-:-:S06]  /*01a0*/  I2FP.F32.S32 R3, R3 ;  /* 0x0000000300037245 */ /* 0x000fcc0000201400 */
[----:B------:R-:W0:Y:S01]  /*01b0*/  F2I.TRUNC.NTZ R3, R3 ;  /* 0x0000000300037305 */ /* 0x000e22000020f100 */
[----:B-1----:R-:W-:-:S05]  /*01c0*/  IMAD R4, R2, UR4, RZ ;  /* 0x0000000402047c24 */ /* 0x002fca000f8e02ff */
[----:B---3--:R-:W-:-:S04]  /*01d0*/  IADD3 R26, P3, PT, R4, UR6, RZ ;  /* 0x00000006041a7c10 */ /* 0x008fc8000ff7e0ff */
[----:B------:R-:W-:Y:S01]  /*01e0*/  LEA.HI.X.SX32 R27, R4, UR7, 0x1, P3 ;  /* 0x00000007041b7c11 */ /* 0x000fe200098f0eff */
[----:B------:R-:W1:Y:S02]  /*01f0*/  LDCU.64 UR6, c[0x0][0x358] ;  /* 0x00006b00ff0677ac */ /* 0x000e640008000a00 */
[----:B0-----:R-:W-:Y:S01]  /*0200*/  IMAD.WIDE R26, R3, 0x4, R26 ;  /* 0x00000004031a7825 */ /* 0x001fe200078e021a */
[----:B------:R-:W-:Y:S06]  /*0210*/  @P1 BRA `(.L_x_1) ;  /* 0x00000000001c1947 */ /* 0x000fec0003800000 */
[----:B-1----:R-:W2:Y:S01]  /*0220*/  LDG.E R2, desc[UR6][R26.64] ;  /* 0x000000061a027981 */ /* 0x002ea2000c1e1900 */
[----:B------:R-:W-:Y:S01]  /*0230*/  MOV R3, 0x400 ;  /* 0x0000040000037802 */ /* 0x000fe20000000f00 */
[----:B------:R-:W0:Y:S03]  /*0240*/  S2R R4, SR_CgaCtaId ;  /* 0x0000000000047919 */ /* 0x000e260000008800 */
[----:B0-----:R-:W-:-:S05]  /*0250*/  LEA R3, R4, R3, 0x18 ;  /* 0x0000000304037211 */ /* 0x001fca00078ec0ff */
[----:B------:R-:W-:-:S05]  /*0260*/  IMAD R4, R0, 0x1c, R3 ;  /* 0x0000001c00047824 */ /* 0x000fca00078e0203 */
[----:B------:R-:W-:-:S05]  /*0270*/  LEA R3, R13, R4, 0x2 ;  /* 0x000000040d037211 */ /* 0x000fca00078e10ff */
[----:B--2---:R0:W-:Y:S02]  /*0280*/  STS [R3], R2 ;  /* 0x0000000203007388 */ /* 0x0041e40000000800 */
.L_x_1:
[----:B-1----:R-:W-:Y:S05]  /*0290*/  BSYNC.RECONVERGENT B0 ;  /* 0x0000000000007941 */ /* 0x002fea0003800200 */
.L_x_0:
[----:B------:R-:W-:Y:S04]  /*02a0*/  BSSY.RECONVERGENT B0, `(.L_x_2) ;  /* 0x0000068000007945 */ /* 0x000fe80003800200 */
[----:B------:R-:W-:Y:S05]  /*02b0*/  @P2 BRA `(.L_x_3) ;  /* 0x0000000400982947 */ /* 0x000fea0003800000 */
[----:B------:R-:W1:Y:S01]  /*02c0*/  LDC R12, c[0x0][0x360] ;  /* 0x0000d800ff0c7b82 */ /* 0x000e620000000800 */
[----:B------:R-:W-:-:S07]  /*02d0*/  MOV R17, R0 ;  /* 0x0000000000117202 */ /* 0x000fce0000000f00 */
[----:B------:R-:W2:Y:S01]  /*02e0*/  LDC R14, c[0x0][0x364] ;  /* 0x0000d900ff0e7b82 */ /* 0x000ea20000000800 */
[----:B-1----:R-:W1:Y:S01]  /*02f0*/  I2F.U32.RP R5, R12 ;  /* 0x0000000c00057306 */ /* 0x002e620000209000 */
[----:B------:R-:W-:Y:S02]  /*0300*/  IADD3 R15, PT, PT, R13, R12, RZ ;  /* 0x0000000c0d0f7210 */ /* 0x000fe40007ffe0ff */
[----:B------:R-:W-:Y:S02]  /*0310*/  ISETP.NE.U32.AND P3, PT, R12, RZ, PT ;  /* 0x000000ff0c00720c */ /* 0x000fe40003f65070 */
[C---:B------:R-:W-:Y:S01]  /*0320*/  ISETP.GE.U32.AND P1, PT, R15.reuse, 0x31, PT ;  /* 0x000000310f00780c */ /* 0x040fe20003f26070 */
[C---:B------:R-:W-:Y:S01]  /*0330*/  IMAD.IADD R19, R15.reuse, 0x1, R12 ;  /* 0x000000010f137824 */ /* 0x040fe200078e020c */
[----:B------:R-:W-:Y:S02]  /*0340*/  VIMNMX.U32 R4, PT, PT, R15, 0x31, !PT ;  /* 0x000000310f047848 */ /* 0x000fe40007fe0000 */
[----:B------:R-:W-:Y:S01]  /*0350*/  SEL R16, RZ, 0x1, P1 ;  /* 0x00000001ff107807 */ /* 0x000fe20000800000 */
[----:B-1----:R-:W0:Y:S02]  /*0360*/  MUFU.RCP R5, R5 ;  /* 0x0000000500057308 */ /* 0x002e240000001000 */
[----:B0-----:R-:W-:-:S06]  /*0370*/  IADD3 R2, PT, PT, R5, 0xffffffe, RZ ;  /* 0x0ffffffe05027810 */ /* 0x001fcc0007ffe0ff */
[----:B------:R0:W1:Y:S02]  /*0380*/  F2I.FTZ.U32.TRUNC.NTZ R3, R2 ;  /* 0x0000000200037305 */ /* 0x000064000021f000 */
[----:B0-----:R-:W-:Y:S01]  /*0390*/  HFMA2 R2, -RZ, RZ, 0, 0 ;  /* 0x00000000ff027431 */ /* 0x001fe200000001ff */
[----:B-1----:R-:W-:-:S05]  /*03a0*/  IADD3 R7, PT, PT, RZ, -R3, RZ ;  /* 0x80000003ff077210 */ /* 0x002fca0007ffe0ff */
[----:B------:R-:W-:-:S04]  /*03b0*/  IMAD R7, R7, R12, RZ ;  /* 0x0000000c07077224 */ /* 0x000fc800078e02ff */
[----:B------:R-:W-:Y:S01]  /*03c0*/  IMAD.HI.U32 R6, R3, R7, R2 ;  /* 0x0000000703067227 */ /* 0x000fe200078e0002 */
[----:B------:R-:W-:-:S05]  /*03d0*/  IADD3 R3, PT, PT, R4, -R15, -R16 ;  /* 0x8000000f04037210 */ /* 0x000fca0007ffe810 */
[----:B------:R-:W-:-:S05]  /*03e0*/  IMAD.HI.U32 R5, R6, R3, RZ ;  /* 0x0000000306057227 */ /* 0x000fca00078e00ff */
[----:B------:R-:W-:-:S05]  /*03f0*/  IADD3 R2, PT, PT, -R5, RZ, RZ ;  /* 0x000000ff05027210 */ /* 0x000fca0007ffe1ff */
[----:B------:R-:W-:-:S05]  /*0400*/  IMAD R3, R12, R2, R3 ;  /* 0x000000020c037224 */ /* 0x000fca00078e0203 */
[----:B------:R-:W-:-:S13]  /*0410*/  ISETP.GE.U32.AND P1, PT, R3, R12, PT ;  /* 0x0000000c0300720c */ /* 0x000fda0003f26070 */
[-C--:B------:R-:W-:Y:S02]  /*0420*/  @P1 IADD3 R3, PT, PT, R3, -R12.reuse, RZ ;  /* 0x8000000c03031210 */ /* 0x080fe40007ffe0ff */
[----:B------:R-:W-:Y:S02]  /*0430*/  @P1 IADD3 R5, PT, PT, R5, 0x1, RZ ;  /* 0x0000000105051810 */ /* 0x000fe40007ffe0ff */
[----:B------:R-:W-:-:S13]  /*0440*/  ISETP.GE.U32.AND P2, PT, R3, R12, PT ;  /* 0x0000000c0300720c */ /* 0x000fda0003f46070 */
[----:B------:R-:W-:Y:S02]  /*0450*/  @P2 IADD3 R5, PT, PT, R5, 0x1, RZ ;  /* 0x0000000105052810 */ /* 0x000fe40007ffe0ff */
[----:B------:R-:W-:-:S04]  /*0460*/  @!P3 LOP3.LUT R5, RZ, R12, RZ, 0x33, !PT ;  /* 0x0000000cff05b212 */ /* 0x000fc800078e33ff */
[----:B------:R-:W-:-:S04]  /*0470*/  IADD3 R16, PT, PT, R16, R5, RZ ;  /* 0x0000000510107210 */ /* 0x000fc80007ffe0ff */
[----:B--2---:R-:W-:-:S07]  /*0480*/  LOP3.LUT R22, R16, 0x3, RZ, 0xc0, !PT ;  /* 0x0000000310167812 */ /* 0x004fce00078ec0ff */
.L_x_9:
[----:B------:R-:W-:Y:S01]  /*0490*/  ISETP.GT.U32.AND P1, PT, R13, 0x30, PT ;  /* 0x000000300d00780c */ /* 0x000fe20003f24070 */
[----:B------:R-:W-:-:S12]  /*04a0*/  BSSY.RECONVERGENT B1, `(.L_x_4) ;  /* 0x0000044000017945 */ /* 0x000fd80003800200 */
[----:B012---:R-:W-:Y:S05]  /*04b0*/  @P1 BRA `(.L_x_5) ;  /* 0x0000000400081947 */ /* 0x007fea0003800000 */
[----:B------:R-:W0:Y:S01]  /*04c0*/  LDCU UR4, c[0x0][0x398] ;  /* 0x00007300ff0477ac */ /* 0x000e220008000800 */
[----:B------:R-:W-:Y:S01]  /*04d0*/  ISETP.NE.AND P2, PT, R22, 0x3, PT ;  /* 0x000000031600780c */ /* 0x000fe20003f45270 */
[----:B------:R-:W-:Y:S01]  /*04e0*/  BSSY.RECONVERGENT B2, `(.L_x_6) ;  /* 0x000001f000027945 */ /* 0x000fe20003800200 */
[----:B------:R-:W-:Y:S01]  /*04f0*/  ISETP.GE.U32.AND P1, PT, R16, 0x3, PT ;  /* 0x000000031000780c */ /* 0x000fe20003f26070 */
[----:B------:R-:W1:Y:S01]  /*0500*/  LDCU.64 UR8, c[0x0][0x390] ;  /* 0x00007200ff0877ac */ /* 0x000e620008000a00 */
[----:B------:R-:W-:Y:S01]  /*0510*/  MOV R21, R13 ;  /* 0x0000000d00157202 */ /* 0x000fe20000000f00 */
[----:B0-----:R-:W-:-:S05]  /*0520*/  IMAD R3, R17, UR4, RZ ;  /* 0x0000000411037c24 */ /* 0x001fca000f8e02ff */
[----:B-1----:R-:W-:-:S04]  /*0530*/  IADD3 R2, P3, PT, R3, UR8, RZ ;  /* 0x0000000803027c10 */ /* 0x002fc8000ff7e0ff */
[----:B------:R-:W-:Y:S01]  /*0540*/  LEA.HI.X.SX32 R3, R3, UR9, 0x1, P3 ;  /* 0x0000000903037c11 */ /* 0x000fe200098f0eff */
[----:B------:R-:W-:Y:S08]  /*0550*/  @!P2 BRA `(.L_x_7) ;  /* 0x00000000005ca947 */ /* 0x000ff00003800000 */
[----:B------:R-:W-:-:S05]  /*0560*/  IMAD.WIDE.U32 R4, R13, 0x4, R2 ;  /* 0x000000040d047825 */ /* 0x000fca00078e0002 */
[----:B------:R-:W2:Y:S01]  /*0570*/  LDG.E R6, desc[UR6][R4.64] ;  /* 0x0000000604067981 */ /* 0x000ea2000c1e1900 */
[----:B------:R-:W-:Y:S02]  /*0580*/  MOV R7, 0x400 ;  /* 0x0000040000077802 */ /* 0x000fe40000000f00 */
[----:B------:R-:W-:Y:S01]  /*0590*/  ISETP.NE.AND P2, PT, R22, RZ, PT ;  /* 0x000000ff1600720c */ /* 0x000fe20003f45270 */
[----:B------:R-:W0:Y:S01]  /*05a0*/  S2R R8, SR_CgaCtaId ;  /* 0x0000000000087919 */ /* 0x000e220000008800 */
[----:B------:R-:W-:Y:S02]  /*05b0*/  IADD3 R7, PT, PT, R7, 0xc4, RZ ;  /* 0x000000c407077810 */ /* 0x000fe40007ffe0ff */
[----:B------:R-:W-:Y:S02]  /*05c0*/  MOV R21, R15 ;  /* 0x0000000f00157202 */ /* 0x000fe40000000f00 */
[----:B0-----:R-:W-:-:S05]  /*05d0*/  LEA R8, R8, R7, 0x18 ;  /* 0x0000000708087211 */ /* 0x001fca00078ec0ff */
[----:B------:R-:W-:-:S05]  /*05e0*/  IMAD R8, R17, 0xc4, R8 ;  /* 0x000000c411087824 */ /* 0x000fca00078e0208 */
[----:B------:R-:W-:-:S05]  /*05f0*/  LEA R9, R13, R8, 0x2 ;  /* 0x000000080d097211 */ /* 0x000fca00078e10ff */
[----:B--2---:R0:W-:Y:S01]  /*0600*/  STS [R9], R6 ;  /* 0x0000000609007388 */ /* 0x0041e20000000800 */
[----:B------:R-:W-:Y:S05]  /*0610*/  @!P2 BRA `(.L_x_7) ;  /* 0x00000000002ca947 */ /* 0x000fea0003800000 */
[----:B------:R-:W-:Y:S01]  /*0620*/  ISETP.NE.AND P2, PT, R22, 0x1, PT ;  /* 0x000000011600780c */ /* 0x000fe20003f45270 */
[----:B0-----:R-:W-:-:S12]  /*0630*/  IMAD.WIDE R6, R12, 0x4, R4 ;  /* 0x000000040c067825 */ /* 0x001fd800078e0204 */
[C---:B------:R-:W-:Y:S02]  /*0640*/  @P2 IMAD.WIDE R4, R12.reuse, 0x4, R6 ;  /* 0x000000040c042825 */ /* 0x040fe400078e0206 */
[----:B------:R-:W2:Y:S04]  /*0650*/  LDG.E R6, desc[UR6][R6.64] ;  /* 0x0000000606067981 */ /* 0x000ea8000c1e1900 */
[----:B------:R-:W3:Y:S01]  /*0660*/  @P2 LDG.E R4, desc[UR6][R4.64] ;  /* 0x0000000604042981 */ /* 0x000ee2000c1e1900 */
[C---:B------:R-:W-:Y:S02]  /*0670*/  LEA R11, R12.reuse, R9, 0x2 ;  /* 0x000000090c0b7211 */ /* 0x040fe400078e10ff */
[----:B------:R-:W-:Y:S01]  /*0680*/  MOV R21, R19 ;  /* 0x0000001300157202 */ /* 0x000fe20000000f00 */
[----:B------:R-:W-:Y:S01]  /*0690*/  @P2 IMAD.IADD R21, R19, 0x1, R12 ;  /* 0x0000000113152824 */ /* 0x000fe200078e020c */
[----:B------:R-:W-:Y:S01]  /*06a0*/  @P2 LEA R9, R12, R11, 0x2 ;  /* 0x0000000b0c092211 */ /* 0x000fe200078e10ff */
[----:B--2---:R1:W-:Y:S04]  /*06b0*/  STS [R11], R6 ;  /* 0x000000060b007388 */ /* 0x0043e80000000800 */
[----:B---3--:R1:W-:Y:S02]  /*06c0*/  @P2 STS [R9], R4 ;  /* 0x0000000409002388 */ /* 0x0083e40000000800 */
.L_x_7:
[----:B------:R-:W-:Y:S05]  /*06d0*/  BSYNC.RECONVERGENT B2 ;  /* 0x0000000000027941 */ /* 0x000fea0003800200 */
.L_x_6:
[----:B------:R-:W-:Y:S05]  /*06e0*/  @!P1 BRA `(.L_x_5) ;  /* 0x00000000007c9947 */ /* 0x000fea0003800000 */
[----:B------:R-:W2:Y:S01]  /*06f0*/  S2UR UR5, SR_CgaCtaId ;  /* 0x00000000000579c3 */ /* 0x000ea20000008800 */
[----:B------:R-:W-:Y:S01]  /*0700*/  UMOV UR4, 0x400 ;  /* 0x0000040000047882 */ /* 0x000fe20000000000 */
[--C-:B------:R-:W-:Y:S01]  /*0710*/  IMAD R23, R17, 0x31, R21.reuse ;  /* 0x0000003111177824 */ /* 0x100fe200078e0215 */
[----:B------:R-:W-:Y:S01]  /*0720*/  UIADD3 UR4, UPT, UPT, UR4, 0xc4, URZ ;  /* 0x000000c404047890 */ /* 0x000fe2000fffe0ff */
[-C--:B------:R-:W-:Y:S01]  /*0730*/  MOV R25, R21.reuse ;  /* 0x0000001500197202 */ /* 0x080fe20000000f00 */
[C---:B------:R-:W-:Y:S01]  /*0740*/  IMAD R18, R12.reuse, 0x3, R21 ;  /* 0x000000030c127824 */ /* 0x040fe200078e0215 */
[----:B------:R-:W-:Y:S02]  /*0750*/  LEA R29, R12, R21, 0x1 ;  /* 0x000000150c1d7211 */ /* 0x000fe400078e08ff */
[----:B------:R-:W-:Y:S01]  /*0760*/  IADD3 R20, PT, PT, R21, R12, RZ ;  /* 0x0000000c15147210 */ /* 0x000fe20007ffe0ff */
[----:B--2---:R-:W-:-:S06]  /*0770*/  ULEA UR4, UR5, UR4, 0x18 ;  /* 0x0000000405047291 */ /* 0x004fcc000f8ec0ff */
[----:B------:R-:W-:-:S07]  /*0780*/  LEA R23, R23, UR4, 0x2 ;  /* 0x0000000417177c11 */ /* 0x000fce000f8e10ff */
.L_x_8:
[----:B-1----:R-:W-:-:S04]  /*0790*/  IMAD.WIDE.U32 R10, R25, 0x4, R2 ;  /* 0x00000004190a7825 */ /* 0x002fc800078e0002 */
[--C-:B--2---:R-:W-:Y:S02]  /*07a0*/  IMAD.WIDE.U32 R4, R20, 0x4, R2.reuse ;  /* 0x0000000414047825 */ /* 0x104fe400078e0002 */
[----:B------:R-:W2:Y:S02]  /*07b0*/  LDG.E R10, desc[UR6][R10.64] ;  /* 0x000000060a0a7981 */ /* 0x000ea4000c1e1900 */
[--C-:B0-----:R-:W-:Y:S02]  /*07c0*/  IMAD.WIDE.U32 R6, R29, 0x4, R2.reuse ;  /* 0x000000041d067825 */ /* 0x101fe400078e0002 */
[----:B------:R0:W3:Y:S02]  /*07d0*/  LDG.E R4, desc[UR6][R4.64] ;  /* 0x0000000604047981 */ /* 0x0000e4000c1e1900 */
[----:B------:R-:W-:Y:S02]  /*07e0*/  IMAD.WIDE.U32 R8, R18, 0x4, R2 ;  /* 0x0000000412087825 */ /* 0x000fe400078e0002 */
[----:B------:R-:W4:Y:S04]  /*07f0*/  LDG.E R6, desc[UR6][R6.64] ;  /* 0x0000000606067981 */ /* 0x000f28000c1e1900 */
[----:B------:R-:W5:Y:S01]  /*0800*/  LDG.E R8, desc[UR6][R8.64] ;  /* 0x0000000608087981 */ /* 0x000f62000c1e1900 */
[CC--:B------:R-:W-:Y:S01]  /*0810*/  LEA R24, R12.reuse, R23.reuse, 0x2 ;  /* 0x000000170c187211 */ /* 0x0c0fe200078e10ff */
[C---:B0-----:R-:W-:Y:S01]  /*0820*/  IMAD R5, R12.reuse, 0xc, R23 ;  /* 0x0000000c0c057824 */ /* 0x041fe200078e0217 */
[----:B------:R-:W-:-:S02]  /*0830*/  LEA R28, R12, R23, 0x3 ;  /* 0x000000170c1c7211 */ /* 0x000fc400078e18ff */
[----:B------:R-:W-:-:S04]  /*0840*/  IADD3 R21, PT, PT, R12, R21, R12 ;  /* 0x000000150c157210 */ /* 0x000fc80007ffe00c */
[----:B------:R-:W-:-:S04]  /*0850*/  IADD3 R21, PT, PT, R12, R21, R12 ;  /* 0x000000150c157210 */ /* 0x000fc80007ffe00c */
[----:B------:R-:W-:Y:S01]  /*0860*/  ISETP.GE.U32.AND P1, PT, R21, 0x31, PT ;  /* 0x000000311500780c */ /* 0x000fe20003f26070 */
[C---:B------:R-:W-:Y:S01]  /*0870*/  IMAD.WIDE.U32 R2, R12.reuse, 0x10, R2 ;  /* 0x000000100c027825 */ /* 0x040fe200078e0002 */
[----:B--2---:R0:W-:Y:S04]  /*0880*/  STS [R23], R10 ;  /* 0x0000000a17007388 */ /* 0x0041e80000000800 */
[----:B---3--:R2:W-:Y:S04]  /*0890*/  STS [R24], R4 ;  /* 0x0000000418007388 */ /* 0x0085e80000000800 */
[----:B----4-:R2:W-:Y:S04]  /*08a0*/  STS [R28], R6 ;  /* 0x000000061c007388 */ /* 0x0105e80000000800 */
[----:B-----5:R2:W-:Y:S01]  /*08b0*/  STS [R5], R8 ;  /* 0x0000000805007388 */ /* 0x0205e20000000800 */
[----:B0-----:R-:W-:Y:S01]  /*08c0*/  LEA R23, R12, R23, 0x4 ;  /* 0x000000170c177211 */ /* 0x001fe200078e20ff */
[----:B------:R-:W-:Y:S06]  /*08d0*/  @!P1 BRA `(.L_x_8) ;  /* 0xfffffffc00ac9947 */ /* 0x000fec000383ffff */
.L_x_5:
[----:B------:R-:W-:Y:S05]  /*08e0*/  BSYNC.RECONVERGENT B1 ;  /* 0x0000000000017941 */ /* 0x000fea0003800200 */
.L_x_4:
[----:B------:R-:W-:-:S04]  /*08f0*/  IADD3 R17, PT, PT, R14, R17, RZ ;  /* 0x000000110e117210 */ /* 0x000fc80007ffe0ff */
[----:B------:R-:W-:-:S13]  /*0900*/  ISETP.GE.U32.AND P1, PT, R17, 0x31, PT ;  /* 0x000000311100780c */ /* 0x000fda0003f26070 */
[----:B------:R-:W-:Y:S05]  /*0910*/  @!P1 BRA `(.L_x_9) ;  /* 0xfffffff800dc9947 */ /* 0x000fea000383ffff */
.L_x_3:
[----:B------:R-:W-:Y:S05]  /*0920*/  BSYNC.RECONVERGENT B0 ;  /* 0x0000000000007941 */ /* 0x000fea0003800200 */
.L_x_2:
[----:B------:R-:W-:Y:S06]  /*0930*/  BAR.SYNC.DEFER_BLOCKING 0x0 ;  /* 0x0000000000007b1d */ /* 0x000fec0000010000 */
[----:B------:R-:W-:Y:S05]  /*0940*/  @P0 EXIT ;  /* 0x000000000000094d */ /* 0x000fea0003800000 */
[----:B-12---:R-:W1:Y:S01]  /*0950*/  S2R R4, SR_CgaCtaId ;  /* 0x0000000000047919 */ /* 0x006e620000008800 */
[----:B0-----:R-:W-:-:S04]  /*0960*/  MOV R3, 0x400 ;  /* 0x0000040000037802 */ /* 0x001fc80000000f00 */
[----:B------:R-:W-:-:S04]  /*0970*/  IADD3 R2, PT, PT, R3, 0xc4, RZ ;  /* 0x000000c403027810 */ /* 0x000fc80007ffe0ff */
[----:B-1----:R-:W-:Y:S01]  /*0980*/  LEA R5, R4, R2, 0x18 ;  /* 0x0000000204057211 */ /* 0x002fe200078ec0ff */
[----:B------:R-:W-:Y:S01]  /*0990*/  IMAD R2, R0, 0x7, R13 ;  /* 0x0000000700027824 */ /* 0x000fe200078e020d */
[----:B------:R-:W-:-:S03]  /*09a0*/  LEA R0, R4, R3, 0x18 ;  /* 0x0000000304007211 */ /* 0x000fc600078ec0ff */
[----:B------:R-:W-:Y:S02]  /*09b0*/  IMAD R2, R2, 0xc4, R5 ;  /* 0x000000c402027824 */ /* 0x000fe400078e0205 */
[----:B------:R-:W-:Y:S04]  /*09c0*/  LDS.128 R12, [R0] ;  /* 0x00000000000c7984 */ /* 0x000fe80000000c00 */
[----:B------:R-:W0:Y:S04]  /*09d0*/  LDS R19, [R2] ;  /* 0x0000000002137984 */ /* 0x000e280000000800 */
[----:B------:R-:W1:Y:S04]  /*09e0*/  LDS R21, [R2+0x4] ;  /* 0x0000040002157984 */ /* 0x000e680000000800 */
[----:B------:R-:W2:Y:S04]  /*09f0*/  LDS R22, [R2+0x8] ;  /* 0x0000080002167984 */ /* 0x000ea80000000800 */
[----:B------:R-:W3:Y:S04]  /*0a00*/  LDS R18, [R2+0xc] ;  /* 0x00000c0002127984 */ /* 0x000ee80000000800 */
[----:B------:R-:W-:Y:S04]  /*0a10*/  LDS.128 R4, [R0+0x10] ;  /* 0x0000100000047984 */ /* 0x000fe80000000c00 */
[----:B------:R-:W4:Y:S04]  /*0a20*/  LDS R17, [R2+0x10] ;  /* 0x0000100002117984 */ /* 0x000f280000000800 */
[----:B------:R-:W5:Y:S04]  /*0a30*/  LDS R20, [R2+0x14] ;  /* 0x0000140002147984 */ /* 0x000f680000000800 */
[----:B------:R-:W5:Y:S04]  /*0a40*/  LDS R23, [R2+0x18] ;  /* 0x0000180002177984 */ /* 0x000f680000000800 */
[----:B------:R-:W5:Y:S04]  /*0a50*/  LDS R24, [R2+0x1c] ;  /* 0x00001c0002187984 */ /* 0x000f680000000800 */
[----:B------:R-:W-:Y:S04]  /*0a60*/  LDS.128 R8, [R0+0x20] ;  /* 0x0000200000087984 */ /* 0x000fe80000000c00 */
[----:B------:R-:W5:Y:S01]  /*0a70*/  LDS R3, [R2+0x20] ;  /* 0x0000200002037984 */ /* 0x000f620000000800 */
[----:B0-----:R-:W-:-:S03]  /*0a80*/  FFMA R12, R19, R12, RZ ;  /* 0x0000000c130c7223 */ /* 0x001fc600000000ff */
[----:B------:R-:W0:Y:S01]  /*0a90*/  LDS R16, [R2+0x24] ;  /* 0x0000240002107984 */ /* 0x000e220000000800 */
[----:B-1----:R-:W-:-:S03]  /*0aa0*/  FFMA R13, R21, R13, R12 ;  /* 0x0000000d150d7223 */ /* 0x002fc6000000000c */
[----:B------:R-:W1:Y:S01]  /*0ab0*/  LDS R19, [R2+0x28] ;  /* 0x0000280002137984 */ /* 0x000e620000000800 */
[----:B--2---:R-:W-:-:S03]  /*0ac0*/  FFMA R13, R22, R14, R13 ;  /* 0x0000000e160d7223 */ /* 0x004fc6000000000d */
[----:B------:R-:W2:Y:S01]  /*0ad0*/  LDS R22, [R2+0x2c] ;  /* 0x00002c0002167984 */ /* 0x000ea20000000800 */
[----:B---3--:R-:W-:-:S03]  /*0ae0*/  FFMA R18, R18, R15, R13 ;  /* 0x0000000f12127223 */ /* 0x008fc6000000000d */
[----:B------:R-:W-:Y:S04]  /*0af0*/  LDS R21, [R2+0x30] ;  /* 0x0000300002157984 */ /* 0x000fe80000000800 */
[----:B------:R-:W3:Y:S01]  /*0b00*/  LDS.128 R12, [R0+0x30] ;  /* 0x00003000000c7984 */ /* 0x000ee20000000c00 */
[----:B----4-:R-:W-:-:S03]  /*0b10*/  FFMA R17, R17, R4, R18 ;  /* 0x0000000411117223 */ /* 0x010fc60000000012 */
[----:B------:R-:W4:Y:S01]  /*0b20*/  LDS R18, [R2+0x34] ;  /* 0x0000340002127984 */ /* 0x000f220000000800 */
[----:B-----5:R-:W-:-:S03]  /*0b30*/  FFMA R20, R20, R5, R17 ;  /* 0x0000000514147223 */ /* 0x020fc60000000011 */
[----:B------:R-:W5:Y:S01]  /*0b40*/  LDS R17, [R2+0x38] ;  /* 0x0000380002117984 */ /* 0x000f620000000800 */
[----:B------:R-:W-:-:S03]  /*0b50*/  FFMA R23, R23, R6, R20 ;  /* 0x0000000617177223 */ /* 0x000fc60000000014 */
[----:B------:R-:W5:Y:S01]  /*0b60*/  LDS R20, [R2+0x3c] ;  /* 0x00003c0002147984 */ /* 0x000f620000000800 */
[----:B------:R-:W-:-:S03]  /*0b70*/  FFMA R24, R24, R7, R23 ;  /* 0x0000000718187223 */ /* 0x000fc60000000017 */
[----:B------:R-:W-:Y:S04]  /*0b80*/  LDS R23, [R2+0x40] ;  /* 0x0000400002177984 */ /* 0x000fe80000000800 */
[----:B------:R-:W5:Y:S01]  /*0b90*/  LDS.128 R4, [R0+0x40] ;  /* 0x0000400000047984 */ /* 0x000f620000000c00 */
[----:B------:R-:W-:-:S03]  /*0ba0*/  FFMA R3, R3, R8, R24 ;  /* 0x0000000803037223 */ /* 0x000fc60000000018 */
[----:B------:R-:W5:Y:S01]  /*0bb0*/  LDS R24, [R2+0x44] ;  /* 0x0000440002187984 */ /* 0x000f620000000800 */
[----:B0-----:R-:W-:-:S03]  /*0bc0*/  FFMA R16, R16, R9, R3 ;  /* 0x0000000910107223 */ /* 0x001fc60000000003 */
[----:B------:R-:W0:Y:S01]  /*0bd0*/  LDS R3, [R2+0x48] ;  /* 0x0000480002037984 */ /* 0x000e220000000800 */
[----:B-1----:R-:W-:-:S03]  /*0be0*/  FFMA R19, R19, R10, R16 ;  /* 0x0000000a13137223 */ /* 0x002fc60000000010 */
[----:B------:R-:W1:Y:S01]  /*0bf0*/  LDS R16, [R2+0x4c] ;  /* 0x00004c0002107984 */ /* 0x000e620000000800 */
[----:B--2---:R-:W-:-:S03]  /*0c00*/  FFMA R22, R22, R11, R19 ;  /* 0x0000000b16167223 */ /* 0x004fc60000000013 */
[----:B------:R-:W-:Y:S01]  /*0c10*/  LDS.128 R8, [R0+0x50] ;  /* 0x0000500000087984 */ /* 0x000fe20000000c00 */
[----:B---3--:R-:W-:-:S03]  /*0c20*/  FFMA R21, R21, R12, R22 ;  /* 0x0000000c15157223 */ /* 0x008fc60000000016 */
[----:B------:R-:W2:Y:S01]  /*0c30*/  LDS R19, [R2+0x50] ;  /* 0x0000500002137984 */ /* 0x000ea20000000800 */
[----:B----4-:R-:W-:-:S03]  /*0c40*/  FFMA R12, R18, R13, R21 ;  /* 0x0000000d120c7223 */ /* 0x010fc60000000015 */
[----:B------:R-:W-:Y:S01]  /*0c50*/  LDS R22, [R2+0x5c] ;  /* 0x00005c0002167984 */ /* 0x000fe20000000800 */
[----:B-----5:R-:W-:-:S03]  /*0c60*/  FFMA R17, R17, R14, R12 ;  /* 0x0000000e11117223 */ /* 0x020fc6000000000c */
[----:B------:R-:W3:Y:S01]  /*0c70*/  LDS R18, [R2+0x54] ;  /* 0x0000540002127984 */ /* 0x000ee20000000800 */
[----:B------:R-:W-:-:S03]  /*0c80*/  FFMA R20, R20, R15, R17 ;  /* 0x0000000f14147223 */ /* 0x000fc60000000011 */
[----:B------:R-:W4:Y:S04]  /*0c90*/  LDS R21, [R2+0x58] ;  /* 0x0000580002157984 */ /* 0x000f280000000800 */
[----:B------:R-:W-:Y:S01]  /*0ca0*/  LDS.128 R12, [R0+0x60] ;  /* 0x00006000000c7984 */ /* 0x000fe20000000c00 */
[----:B------:R-:W-:-:S03]  /*0cb0*/  FFMA R23, R23, R4, R20 ;  /* 0x0000000417177223 */ /* 0x000fc60000000014 */
[----:B------:R-:W5:Y:S01]  /*0cc0*/  LDS R17, [R2+0x60] ;  /* 0x0000600002117984 */ /* 0x000f620000000800 */
[----:B------:R-:W-:-:S03]  /*0cd0*/  FFMA R24, R24, R5, R23 ;  /* 0x0000000518187223 */ /* 0x000fc60000000017 */
[----:B------:R-:W5:Y:S01]  /*0ce0*/  LDS R20, [R2+0x64] ;  /* 0x0000640002147984 */ /* 0x000f620000000800 */
[----:B0-----:R-:W-:-:S03]  /*0cf0*/  FFMA R3, R3, R6, R24 ;  /* 0x0000000603037223 */ /* 0x001fc60000000018 */
[----:B------:R-:W0:Y:S01]  /*0d00*/  LDS R23, [R2+0x68] ;  /* 0x0000680002177984 */ /* 0x000e220000000800 */
[----:B-1----:R-:W-:-:S03]  /*0d10*/  FFMA R16, R16, R7, R3 ;  /* 0x0000000710107223 */ /* 0x002fc60000000003 */
[----:B------:R-:W1:Y:S04]  /*0d20*/  LDS R24, [R2+0x6c] ;  /* 0x00006c0002187984 */ /* 0x000e680000000800 */
[----:B------:R-:W-:Y:S04]  /*0d30*/  LDS R25, [R2+0x70] ;  /* 0x0000700002197984 */ /* 0x000fe80000000800 */
[----:B------:R-:W1:Y:S01]  /*0d40*/  LDS.128 R4, [R0+0x70] ;  /* 0x0000700000047984 */ /* 0x000e620000000c00 */
[----:B--2---:R-:W-:-:S03]  /*0d50*/  FFMA R19, R19, R8, R16 ;  /* 0x0000000813137223 */ /* 0x004fc60000000010 */
[----:B------:R-:W2:Y:S01]  /*0d60*/  LDS R16, [R2+0x74] ;  /* 0x0000740002107984 */ /* 0x000ea20000000800 */
[----:B---3--:R-:W-:-:S03]  /*0d70*/  FFMA R18, R18, R9, R19 ;  /* 0x0000000912127223 */ /* 0x008fc60000000013 */
[----:B------:R-:W3:Y:S01]  /*0d80*/  LDS R3, [R2+0x78] ;  /* 0x0000780002037984 */ /* 0x000ee20000000800 */
[----:B----4-:R-:W-:-:S03]  /*0d90*/  FFMA R21, R21, R10, R18 ;  /* 0x0000000a15157223 */ /* 0x010fc60000000012 */
[----:B------:R-:W-:Y:S01]  /*0da0*/  LDS R19, [R2+0x80] ;  /* 0x0000800002137984 */ /* 0x000fe20000000800 */
[----:B------:R-:W-:-:S03]  /*0db0*/  FFMA R22, R22, R11, R21 ;  /* 0x0000000b16167223 */ /* 0x000fc60000000015 */
[----:B------:R-:W4:Y:S01]  /*0dc0*/  LDS R18, [R2+0x7c] ;  /* 0x00007c0002127984 */ /* 0x000f220000000800 */
[----:B-----5:R-:W-:-:S03]  /*0dd0*/  FFMA R17, R17, R12, R22 ;  /* 0x0000000c11117223 */ /* 0x020fc60000000016 */
[----:B------:R-:W5:Y:S01]  /*0de0*/  LDS.128 R8, [R0+0x80] ;  /* 0x0000800000087984 */ /* 0x000f620000000c00 */
[----:B------:R-:W-:-:S03]  /*0df0*/  FFMA R12, R20, R13, R17 ;  /* 0x0000000d140c7223 */ /* 0x000fc60000000011 */
[----:B------:R-:W-:Y:S01]  /*0e00*/  LDS R21, [R2+0x88] ;  /* 0x0000880002157984 */ /* 0x000fe20000000800 */
[----:B0-----:R-:W-:-:S03]  /*0e10*/  FFMA R23, R23, R14, R12 ;  /* 0x0000000e17177223 */ /* 0x001fc6000000000c */
[----:B------:R-:W0:Y:S01]  /*0e20*/  LDS R20, [R2+0x84] ;  /* 0x0000840002147984 */ /* 0x000e220000000800 */
[----:B-1----:R-:W-:-:S03]  /*0e30*/  FFMA R12, R24, R15, R23 ;  /* 0x0000000f180c7223 */ /* 0x002fc60000000017 */
[----:B------:R-:W-:Y:S04]  /*0e40*/  LDS R17, [R2+0x90] ;  /* 0x0000900002117984 */ /* 0x000fe80000000800 */
[----:B------:R-:W1:Y:S01]  /*0e50*/  LDS R24, [R2+0x8c] ;  /* 0x00008c0002187984 */ /* 0x000e620000000800 */
[----:B------:R-:W-:-:S03]  /*0e60*/  FFMA R25, R25, R4, R12 ;  /* 0x0000000419197223 */ /* 0x000fc6000000000c */
[----:B------:R-:W-:Y:S01]  /*0e70*/  LDS R22, [R2+0x94] ;  /* 0x0000940002167984 */ /* 0x000fe20000000800 */
[----:B--2---:R-:W-:-:S03]  /*0e80*/  FFMA R16, R16, R5, R25 ;  /* 0x0000000510107223 */ /* 0x004fc60000000019 */
[----:B------:R-:W2:Y:S01]  /*0e90*/  LDS.128 R12, [R0+0x90] ;  /* 0x00009000000c7984 */ /* 0x000ea20000000c00 */
[----:B---3--:R-:W-:-:S03]  /*0ea0*/  FFMA R5, R3, R6, R16 ;  /* 0x0000000603057223 */ /* 0x008fc60000000010 */
[----:B------:R-:W3:Y:S04]  /*0eb0*/  LDS R3, [R2+0x98] ;  /* 0x0000980002037984 */ /* 0x000ee80000000800 */
[----:B------:R-:W3:Y:S01]  /*0ec0*/  LDS R16, [R2+0x9c] ;  /* 0x00009c0002107984 */ /* 0x000ee20000000800 */
[----:B----4-:R-:W-:-:S03]  /*0ed0*/  FFMA R18, R18, R7, R5 ;  /* 0x0000000712127223 */ /* 0x010fc60000000005 */
[----:B------:R-:W-:Y:S01]  /*0ee0*/  LDS.128 R4, [R0+0xa0] ;  /* 0x0000a00000047984 */ /* 0x000fe20000000c00 */
[----:B-----5:R-:W-:-:S03]  /*0ef0*/  FFMA R23, R19, R8, R18 ;  /* 0x0000000813177223 */ /* 0x020fc60000000012 */
[----:B------:R-:W4:Y:S04]  /*0f00*/  LDS R19, [R2+0xa0] ;  /* 0x0000a00002137984 */ /* 0x000f280000000800 */
[----:B------:R-:W5:Y:S01]  /*0f10*/  LDS R18, [R2+0xa4] ;  /* 0x0000a40002127984 */ /* 0x000f620000000800 */
[----:B0-----:R-:W-:-:S03]  /*0f20*/  FFMA R20, R20, R9, R23 ;  /* 0x0000000914147223 */ /* 0x001fc60000000017 */
[----:B------:R-:W0:Y:S01]  /*0f30*/  LDS R23, [R2+0xa8] ;  /* 0x0000a80002177984 */ /* 0x000e220000000800 */
[----:B------:R-:W-:-:S03]  /*0f40*/  FFMA R21, R21, R10, R20 ;  /* 0x0000000a15157223 */ /* 0x000fc60000000014 */
[----:B------:R-:W0:Y:S01]  /*0f50*/  LDS R20, [R2+0xac] ;  /* 0x0000ac0002147984 */ /* 0x000e220000000800 */
[----:B-1----:R-:W-:-:S03]  /*0f60*/  FFMA R24, R24, R11, R21 ;  /* 0x0000000b18187223 */ /* 0x002fc60000000015 */
[----:B------:R-:W-:Y:S04]  /*0f70*/  LDS R21, [R2+0xb0] ;  /* 0x0000b00002157984 */ /* 0x000fe80000000800 */
[----:B------:R-:W1:Y:S01]  /*0f80*/  LDS.128 R8, [R0+0xb0] ;  /* 0x0000b00000087984 */ /* 0x000e620000000c00 */
[----:B--2---:R-:W-:-:S03]  /*0f90*/  FFMA R17, R17, R12, R24 ;  /* 0x0000000c11117223 */ /* 0x004fc60000000018 */
[----:B------:R-:W2:Y:S01]  /*0fa0*/  LDS R12, [R2+0xb4] ;  /* 0x0000b400020c7984 */ /* 0x000ea20000000800 */
[----:B------:R-:W-:-:S03]  /*0fb0*/  FFMA R24, R22, R13, R17 ;  /* 0x0000000d16187223 */ /* 0x000fc60000000011 */
[----:B------:R-:W2:Y:S01]  /*0fc0*/  LDS R13, [R2+0xb8] ;  /* 0x0000b800020d7984 */ /* 0x000ea20000000800 */
[----:B---3--:R-:W-:-:S03]  /*0fd0*/  FFMA R17, R3, R14, R24 ;  /* 0x0000000e03117223 */ /* 0x008fc60000000018 */
[----:B------:R-:W3:Y:S01]  /*0fe0*/  LDS R22, [R2+0xbc] ;  /* 0x0000bc0002167984 */ /* 0x000ee20000000800 */
[----:B------:R-:W-:-:S03]  /*0ff0*/  FFMA R16, R16, R15, R17 ;  /* 0x0000000f10107223 */ /* 0x000fc60000000011 */
[----:B------:R-:W-:Y:S04]  /*1000*/  LDS R3, [R0+0xc0] ;  /* 0x0000c00000037984 */ /* 0x000fe80000000800 */
[----:B------:R-:W3:Y:S01]  /*1010*/  LDS R14, [R2+0xc0] ;  /* 0x0000c000020e7984 */ /* 0x000ee20000000800 */
[----:B----4-:R-:W-:-:S04]  /*1020*/  FFMA R19, R19, R4, R16 ;  /* 0x0000000413137223 */ /* 0x010fc80000000010 */
[----:B-----5:R-:W-:-:S04]  /*1030*/  FFMA R18, R18, R5, R19 ;  /* 0x0000000512127223 */ /* 0x020fc80000000013 */
[----:B0-----:R-:W-:-:S04]  /*1040*/  FFMA R23, R23, R6, R18 ;  /* 0x0000000617177223 */ /* 0x001fc80000000012 */
[----:B------:R-:W-:-:S04]  /*1050*/  FFMA R20, R20, R7, R23 ;  /* 0x0000000714147223 */ /* 0x000fc80000000017 */
[----:B-1----:R-:W-:-:S04]  /*1060*/  FFMA R21, R21, R8, R20 ;  /* 0x0000000815157223 */ /* 0x002fc80000000014 */
[----:B--2---:R-:W-:-:S04]  /*1070*/  FFMA R12, R12, R9, R21 ;  /* 0x000000090c0c7223 */ /* 0x004fc80000000015 */
[----:B------:R-:W-:-:S04]  /*1080*/  FFMA R13, R13, R10, R12 ;  /* 0x0000000a0d0d7223 */ /* 0x000fc8000000000c */
[----:B---3--:R-:W-:-:S04]  /*1090*/  FFMA R11, R22, R11, R13 ;  /* 0x0000000b160b7223 */ /* 0x008fc8000000000d */
[----:B------:R-:W-:-:S05]  /*10a0*/  FFMA R3, R14, R3, R11 ;  /* 0x000000030e037223 */ /* 0x000fca000000000b */
[----:B------:R-:W-:Y:S01]  /*10b0*/  STG.E desc[UR6][R26.64], R3 ;  /* 0x000000031a007986 */ /* 0x000fe2000c101906 */
[----:B------:R-:W-:Y:S05]  /*10c0*/  EXIT ;  /* 0x000000000000794d */ /* 0x000fea0003800000 */
.L_x_10:
[----:B------:R-:W-:-:S00]  /*10d0*/  BRA `(.L_x_10) ;  /* 0xfffffffc00fc7947 */ /* 0x000fc0000383ffff */
[----:B------:R-:W-:-:S00]  /*10e0*/  NOP ;  /* 0x0000000000007918 */ /* 0x000fc00000000000 */
        /* <DEDUP_REMOVED lines=9> */
.L_x_69:


//--------------------- .text.halfTheKalmanGain   --------------------------
	.section	.text.halfTheKalmanGain,"ax",@progbits
	.align	128
        .global         halfTheKalmanGain
        .type           halfTheKalmanGain,@function
        .size           halfTheKalmanGain,(.L_x_68 - halfTheKalmanGain)
        .other          halfTheKalmanGain,@"STO_CUDA_ENTRY STV_DEFAULT"
halfTheKalmanGain:
.text.halfTheKalmanGain:
[----:B------:R-:W-:Y:S01]  /*0000*/  LDC R1, c[0x0][0x37c] ;  /* 0x0000df00ff017b82 */ /* 0x000fe20000000800 */
[----:B------:R-:W0:Y:S01]  /*0010*/  S2R R5, SR_TID.X ;  /* 0x0000000000057919 */ /* 0x000e220000002100 */
[----:B------:R-:W-:Y:S01]  /*0020*/  BSSY.RECONVERGENT B2, `(.L_x_11) ;  /* 0x000005a000027945 */ /* 0x000fe20003800200 */
[----:B------:R-:W0:Y:S02]  /*0030*/  S2R R4, SR_TID.Y ;  /* 0x0000000000047919 */ /* 0x000e240000002200 */
[----:B0-----:R-:W-:-:S13]  /*0040*/  LOP3.LUT P0, RZ, R5, R4, RZ, 0xfc, !PT ;  /* 0x0000000405ff7212 */ /* 0x001fda000780fcff */
[----:B------:R-:W-:Y:S05]  /*0050*/  @P0 BRA `(.L_x_12) ;  /* 0x0000000400580947 */ /* 0x000fea0003800000 */
[----:B------:R-:W0:Y:S08]  /*0060*/  LDC R9, c[0x0][0x38c] ;  /* 0x0000e300ff097b82 */ /* 0x000e300000000800 */
[----:B------:R-:W1:Y:S01]  /*0070*/  LDC.64 R6, c[0x0][0x3a0] ;  /* 0x0000e800ff067b82 */ /* 0x000e620000000a00 */
[----:B0-----:R-:W0:Y:S01]  /*0080*/  MUFU.RCP R2, R9 ;  /* 0x0000000900027308 */ /* 0x001e220000001000 */
[----:B-1----:R-:W-:-:S07]  /*0090*/  FMUL R0, R6, -R7 ;  /* 0x8000000706007220 */ /* 0x002fce0000400000 */
[----:B------:R-:W1:Y:S01]  /*00a0*/  FCHK P0, R0, R9 ;  /* 0x0000000900007302 */ /* 0x000e620000000000 */
[----:B0-----:R-:W-:-:S04]  /*00b0*/  FFMA R3, R2, -R9, 1 ;  /* 0x3f80000002037423 */ /* 0x001fc80000000809 */
[----:B------:R-:W-:-:S04]  /*00c0*/  FFMA R3, R2, R3, R2 ;  /* 0x0000000302037223 */ /* 0x000fc80000000002 */
[----:B------:R-:W-:-:S04]  /*00d0*/  FFMA R2, R0, R3, RZ ;  /* 0x0000000300027223 */ /* 0x000fc800000000ff */
[----:B------:R-:W-:-:S04]  /*00e0*/  FFMA R6, R2, -R9, R0 ;  /* 0x8000000902067223 */ /* 0x000fc80000000000 */
[----:B------:R-:W-:Y:S01]  /*00f0*/  FFMA R2, R3, R6, R2 ;  /* 0x0000000603027223 */ /* 0x000fe20000000002 */
[----:B-1----:R-:W-:Y:S06]  /*0100*/  @!P0 BRA `(.L_x_13) ;  /* 0x0000000000188947 */ /* 0x002fec0003800000 */
[----:B------:R-:W0:Y:S01]  /*0110*/  LDCU UR4, c[0x0][0x38c] ;  /* 0x00007180ff0477ac */ /* 0x000e220008000800 */
[----:B------:R-:W-:Y:S02]  /*0120*/  MOV R2, R0 ;  /* 0x0000000000027202 */ /* 0x000fe40000000f00 */
[----:B------:R-:W-:Y:S02]  /*0130*/  MOV R9, 0x160 ;  /* 0x0000016000097802 */ /* 0x000fe40000000f00 */
[----:B0-----:R-:W-:-:S07]  /*0140*/  MOV R3, UR4 ;  /* 0x0000000400037c02 */ /* 0x001fce0008000f00 */
[----:B------:R-:W-:Y:S05]  /*0150*/  CALL.REL.NOINC `($__internal_1_$__cuda_sm3x_div_rn_noftz_f32_slowpath) ;  /* 0x0000002000587944 */ /* 0x000fea0003c00000 */
[----:B------:R-:W-:-:S07]  /*0160*/  MOV R2, R7 ;  /* 0x0000000700027202 */ /* 0x000fce0000000f00 */
.L_x_13:
[----:B------:R-:W0:Y:S01]  /*0170*/  LDC R8, c[0x0][0x38c] ;  /* 0x0000e300ff087b82 */ /* 0x000e220000000800 */
[----:B------:R-:W-:-:S07]  /*0180*/  UMOV UR4, 0x400 ;  /* 0x0000040000047882 */ /* 0x000fce0000000000 */
[----:B------:R-:W1:Y:S08]  /*0190*/  LDC.64 R6, c[0x0][0x3a0] ;  /* 0x0000e800ff067b82 */ /* 0x000e700000000a00 */
[----:B------:R-:W2:Y:S01]  /*01a0*/  S2UR UR5, SR_CgaCtaId ;  /* 0x00000000000579c3 */ /* 0x000ea20000008800 */
[----:B0-----:R-:W0:Y:S01]  /*01b0*/  MUFU.RCP R9, R8 ;  /* 0x0000000800097308 */ /* 0x001e220000001000 */
[----:B-1----:R-:W-:-:S07]  /*01c0*/  FMUL R3, R6, R7 ;  /* 0x0000000706037220 */ /* 0x002fce0000400000 */
[----:B------:R-:W1:Y:S01]  /*01d0*/  FCHK P0, R3, R8 ;  /* 0x0000000803007302 */ /* 0x000e620000000000 */
[----:B--2---:R-:W-:Y:S01]  /*01e0*/  ULEA UR4, UR5, UR4, 0x18 ;  /* 0x0000000405047291 */ /* 0x004fe2000f8ec0ff */
[----:B0-----:R-:W-:-:S04]  /*01f0*/  FFMA R0, R9, -R8, 1 ;  /* 0x3f80000009007423 */ /* 0x001fc80000000808 */
[----:B------:R-:W-:-:S04]  /*0200*/  FFMA R0, R9, R0, R9 ;  /* 0x0000000009007223 */ /* 0x000fc80000000009 */
[----:B------:R-:W-:Y:S01]  /*0210*/  FFMA R6, R0, R3, RZ ;  /* 0x0000000300067223 */ /* 0x000fe200000000ff */
[----:B------:R0:W-:Y:S03]  /*0220*/  STS [UR4], R2 ;  /* 0x00000002ff007988 */ /* 0x0001e60008000804 */
[----:B------:R-:W-:-:S04]  /*0230*/  FFMA R7, R6, -R8, R3 ;  /* 0x8000000806077223 */ /* 0x000fc80000000003 */
[----:B------:R-:W-:Y:S01]  /*0240*/  FFMA R6, R0, R7, R6 ;  /* 0x0000000700067223 */ /* 0x000fe20000000006 */
[----:B01----:R-:W-:Y:S06]  /*0250*/  @!P0 BRA `(.L_x_14) ;  /* 0x0000000000188947 */ /* 0x003fec0003800000 */
[----:B------:R-:W0:Y:S01]  /*0260*/  LDCU UR4, c[0x0][0x38c] ;  /* 0x00007180ff0477ac */ /* 0x000e220008000800 */
[----:B------:R-:W-:Y:S02]  /*0270*/  MOV R2, R3 ;  /* 0x0000000300027202 */ /* 0x000fe40000000f00 */
[----:B------:R-:W-:Y:S02]  /*0280*/  MOV R9, 0x2b0 ;  /* 0x000002b000097802 */ /* 0x000fe40000000f00 */
[----:B0-----:R-:W-:-:S07]  /*0290*/  MOV R3, UR4 ;  /* 0x0000000400037c02 */ /* 0x001fce0008000f00 */
[----:B------:R-:W-:Y:S05]  /*02a0*/  CALL.REL.NOINC `($__internal_1_$__cuda_sm3x_div_rn_noftz_f32_slowpath) ;  /* 0x0000002000047944 */ /* 0x000fea0003c00000 */
[----:B------:R-:W-:-:S07]  /*02b0*/  IMAD.MOV.U32 R6, RZ, RZ, R7 ;  /* 0x000000ffff067224 */ /* 0x000fce00078e0007 */
.L_x_14:
[----:B------:R-:W0:Y:S01]  /*02c0*/  LDC R9, c[0x0][0x388] ;  /* 0x0000e200ff097b82 */ /* 0x000e220000000800 */
[----:B------:R-:W1:Y:S01]  /*02d0*/  LDCU UR6, c[0x0][0x3a0] ;  /* 0x00007400ff0677ac */ /* 0x000e620008000800 */
[----:B------:R-:W-:-:S06]  /*02e0*/  UMOV UR4, 0x400 ;  /* 0x0000040000047882 */ /* 0x000fcc0000000000 */
[----:B------:R-:W1:Y:S08]  /*02f0*/  LDC R0, c[0x0][0x3a8] ;  /* 0x0000ea00ff007b82 */ /* 0x000e700000000800 */
[----:B------:R-:W2:Y:S01]  /*0300*/  S2UR UR5, SR_CgaCtaId ;  /* 0x00000000000579c3 */ /* 0x000ea20000008800 */
[----:B0-----:R-:W0:Y:S01]  /*0310*/  MUFU.RCP R2, R9 ;  /* 0x0000000900027308 */ /* 0x001e220000001000 */
[----:B-1----:R-:W-:-:S07]  /*0320*/  FMUL R0, R0, UR6 ;  /* 0x0000000600007c20 */ /* 0x002fce0008400000 */
[----:B------:R-:W1:Y:S01]  /*0330*/  FCHK P0, R0, R9 ;  /* 0x0000000900007302 */ /* 0x000e620000000000 */
[----:B--2---:R-:W-:Y:S01]  /*0340*/  ULEA UR4, UR5, UR4, 0x18 ;  /* 0x0000000405047291 */ /* 0x004fe2000f8ec0ff */
[----:B0-----:R-:W-:-:S04]  /*0350*/  FFMA R3, R2, -R9, 1 ;  /* 0x3f80000002037423 */ /* 0x001fc80000000809 */
[----:B------:R-:W-:-:S04]  /*0360*/  FFMA R3, R2, R3, R2 ;  /* 0x0000000302037223 */ /* 0x000fc80000000002 */
[----:B------:R-:W-:Y:S01]  /*0370*/  FFMA R2, R0, R3, RZ ;  /* 0x0000000300027223 */ /* 0x000fe200000000ff */
[----:B------:R0:W-:Y:S03]  /*0380*/  STS [UR4+0x8], R6 ;  /* 0x00000806ff007988 */ /* 0x0001e60008000804 */
        /* <DEDUP_REMOVED lines=8> */
[----:B------:R-:W-:-:S07]  /*0410*/  MOV R2, R7 ;  /* 0x0000000700027202 */ /* 0x000fce0000000f00 */
.L_x_15:
[----:B------:R-:W0:Y:S01]  /*0420*/  LDC R8, c[0x0][0x388] ;  /* 0x0000e200ff087b82 */ /* 0x000e220000000800 */
[----:B------:R-:W1:Y:S01]  /*0430*/  LDCU UR6, c[0x0][0x3a0] ;  /* 0x00007400ff0677ac */ /* 0x000e620008000800 */
[----:B------:R-:W-:-:S06]  /*0440*/  UMOV UR4, 0x400 ;  /* 0x0000040000047882 */ /* 0x000fcc0000000000 */
[----:B------:R-:W1:Y:S08]  /*0450*/  LDC R3, c[0x0][0x3a8] ;  /* 0x0000ea00ff037b82 */ /* 0x000e700000000800 */
[----:B------:R-:W2:Y:S01]  /*0460*/  S2UR UR5, SR_CgaCtaId ;  /* 0x00000000000579c3 */ /* 0x000ea20000008800 */
[----:B0-----:R-:W0:Y:S01]  /*0470*/  MUFU.RCP R7, R8 ;  /* 0x0000000800077308 */ /* 0x001e220000001000 */
[----:B-1----:R-:W-:-:S07]  /*0480*/  FMUL R3, R3, -UR6 ;  /* 0x8000000603037c20 */ /* 0x002fce0008400000 */
        /* <DEDUP_REMOVED lines=11> */
[----:B------:R-:W-:Y:S01]  /*0540*/  MOV R9, 0x570 ;  /* 0x0000057000097802 */ /* 0x000fe20000000f00 */
[----:B0-----:R-:W-:-:S07]  /*0550*/  IMAD.U32 R3, RZ, RZ, UR4 ;  /* 0x00000004ff037e24 */ /* 0x001fce000f8e00ff */
[----:B------:R-:W-:Y:S05]  /*0560*/  CALL.REL.NOINC `($__internal_1_$__cuda_sm3x_div_rn_noftz_f32_slowpath) ;  /* 0x0000001c00547944 */ /* 0x000fea0003c00000 */
[----:B------:R-:W-:-:S07]  /*0570*/  MOV R0, R7 ;  /* 0x0000000700007202 */ /* 0x000fce0000000f00 */
.L_x_16:
[----:B------:R-:W0:Y:S01]  /*0580*/  S2UR UR5, SR_CgaCtaId ;  /* 0x00000000000579c3 */ /* 0x000e220000008800 */
[----:B------:R-:W-:Y:S02]  /*0590*/  UMOV UR4, 0x400 ;  /* 0x0000040000047882 */ /* 0x000fe40000000000 */
[----:B0-----:R-:W-:-:S09]  /*05a0*/  ULEA UR4, UR5, UR4, 0x18 ;  /* 0x0000000405047291 */ /* 0x001fd2000f8ec0ff */
[----:B------:R0:W-:Y:S03]  /*05b0*/  STS [UR4+0xc], R0 ;  /* 0x00000c00ff007988 */ /* 0x0001e60008000804 */
.L_x_12:
[----:B------:R-:W-:Y:S05]  /*05c0*/  BSYNC.RECONVERGENT B2 ;  /* 0x0000000000027941 */ /* 0x000fea0003800200 */
.L_x_11:
[----:B------:R-:W-:Y:S01]  /*05d0*/  BAR.SYNC.DEFER_BLOCKING 0x0 ;  /* 0x0000000000007b1d */ /* 0x000fe20000010000 */
[----:B0-----:R-:W-:-:S04]  /*05e0*/  VIMNMX.U32 R0, PT, PT, R5, R4, !PT ;  /* 0x0000000405007248 */ /* 0x001fc80007fe0000 */
[----:B------:R-:W-:-:S13]  /*05f0*/  ISETP.GT.U32.AND P0, PT, R0, 0x6, PT ;  /* 0x000000060000780c */ /* 0x000fda0003f04070 */
[----:B------:R-:W-:Y:S05]  /*0600*/  @P0 EXIT ;  /* 0x000000000000094d */ /* 0x000fea0003800000 */
[----:B------:R-:W-:Y:S01]  /*0610*/  ISETP.GE.U32.AND P0, PT, R4, 0x2, PT ;  /* 0x000000020400780c */ /* 0x000fe20003f06070 */
[----:B------:R-:W-:Y:S01]  /*0620*/  BSSY.RECONVERGENT B2, `(.L_x_17) ;  /* 0x000005d000027945 */ /* 0x000fe20003800200 */
[----:B------:R-:W-:Y:S01]  /*0630*/  IADD3 R11, PT, PT, R5, -0x1, RZ ;  /* 0xffffffff050b7810 */ /* 0x000fe20007ffe0ff */
[----:B------:R-:W-:-:S03]  /*0640*/  HFMA2 R6, -RZ, RZ, 0, 0 ;  /* 0x00000000ff067431 */ /* 0x000fc600000001ff */
[----:B------:R-:W-:-:S13]  /*0650*/  ISETP.GT.U32.OR P0, PT, R11, 0x4, !P0 ;  /* 0x000000040b00780c */ /* 0x000fda0004704470 */
[----:B------:R-:W-:Y:S05]  /*0660*/  @P0 BRA `(.L_x_18) ;  /* 0x0000000400600947 */ /* 0x000fea0003800000 */
[----:B------:R-:W0:Y:S01]  /*0670*/  LDC.64 R8, c[0x0][0x380] ;  /* 0x0000e000ff087b82 */ /* 0x000e220000000a00 */
[----:B------:R-:W-:Y:S01]  /*0680*/  IADD3 R0, PT, PT, R4, -0x4, RZ ;  /* 0xfffffffc04007810 */ /* 0x000fe20007ffe0ff */
[----:B------:R-:W-:Y:S01]  /*0690*/  VIADD R7, R5, 0xfffffffd ;  /* 0xfffffffd05077836 */ /* 0x000fe20000000000 */
[----:B------:R-:W-:Y:S01]  /*06a0*/  UMOV UR4, 0x400 ;  /* 0x0000040000047882 */ /* 0x000fe20000000000 */
[----:B------:R-:W-:Y:S02]  /*06b0*/  BSSY.RECONVERGENT B0, `(.L_x_19) ;  /* 0x0000023000007945 */ /* 0x000fe40003800200 */
[C---:B------:R-:W-:Y:S02]  /*06c0*/  IMAD R14, R0.reuse, R0, RZ ;  /* 0x00000000000e7224 */ /* 0x040fe400078e02ff */
[----:B------:R-:W1:Y:S08]  /*06d0*/  LDC.64 R2, c[0x0][0x388] ;  /* 0x0000e200ff027b82 */ /* 0x000e700000000a00 */
[----:B------:R-:W2:Y:S01]  /*06e0*/  S2UR UR5, SR_CgaCtaId ;  /* 0x00000000000579c3 */ /* 0x000ea20000008800 */
[----:B0-----:R-:W-:-:S02]  /*06f0*/  IADD3 R10, PT, PT, R0, R9, RZ ;  /* 0x00000009000a7210 */ /* 0x001fc40007ffe0ff */
[----:B------:R-:W-:Y:S01]  /*0700*/  IADD3 R12, PT, PT, R0, -R9, RZ ;  /* 0x80000009000c7210 */ /* 0x000fe20007ffe0ff */
[C---:B------:R-:W-:Y:S01]  /*0710*/  IMAD R9, R7.reuse, R7, RZ ;  /* 0x0000000707097224 */ /* 0x040fe200078e02ff */
[C---:B------:R-:W-:Y:S01]  /*0720*/  IADD3 R6, PT, PT, R7.reuse, R8, RZ ;  /* 0x0000000807067210 */ /* 0x040fe20007ffe0ff */
[----:B------:R-:W-:Y:S01]  /*0730*/  IMAD R10, R10, R10, RZ ;  /* 0x0000000a0a0a7224 */ /* 0x000fe200078e02ff */
[----:B------:R-:W-:Y:S01]  /*0740*/  IADD3 R8, PT, PT, R7, -R8, RZ ;  /* 0x8000000807087210 */ /* 0x000fe20007ffe0ff */
[----:B------:R-:W-:Y:S02]  /*0750*/  IMAD R13, R12, R12, RZ ;  /* 0x0000000c0c0d7224 */ /* 0x000fe400078e02ff */
[----:B-1----:R-:W-:Y:S01]  /*0760*/  FMUL R3, R3, R3 ;  /* 0x0000000303037220 */ /* 0x002fe20000400000 */
[----:B------:R-:W-:Y:S02]  /*0770*/  IMAD R6, R6, R6, RZ ;  /* 0x0000000606067224 */ /* 0x000fe400078e02ff */
[----:B------:R-:W-:Y:S01]  /*0780*/  IMAD R7, R8, R8, RZ ;  /* 0x0000000808077224 */ /* 0x000fe200078e02ff */
[----:B------:R-:W-:-:S04]  /*0790*/  VIMNMX3 R10, R10, R13, R14, PT ;  /* 0x0000000d0a0a720f */ /* 0x000fc8000380010e */
[----:B------:R-:W-:Y:S01]  /*07a0*/  I2FP.F32.U32 R10, R10 ;  /* 0x0000000a000a7245 */ /* 0x000fe20000201000 */
[----:B--2---:R-:W-:Y:S01]  /*07b0*/  ULEA UR4, UR5, UR4, 0x18 ;  /* 0x0000000405047291 */ /* 0x004fe2000f8ec0ff */
[----:B------:R-:W-:-:S03]  /*07c0*/  VIMNMX3 R6, R6, R7, R9, PT ;  /* 0x000000070606720f */ /* 0x000fc60003800109 */
[----:B------:R-:W-:Y:S01]  /*07d0*/  FMUL R7, R10, R3 ;  /* 0x000000030a077220 */ /* 0x000fe20000400000 */
[----:B------:R-:W-:Y:S01]  /*07e0*/  I2FP.F32.U32 R6, R6 ;  /* 0x0000000600067245 */ /* 0x000fe20000201000 */
[----:B------:R-:W-:-:S03]  /*07f0*/  FMUL R3, R2, R2 ;  /* 0x0000000202037220 */ /* 0x000fc60000400000 */
[----:B------:R-:W0:Y:S01]  /*0800*/  LDS R0, [UR4] ;  /* 0x00000004ff007984 */ /* 0x000e220008000800 */
[----:B------:R-:W-:-:S04]  /*0810*/  FFMA R2, R6, R3, R7 ;  /* 0x0000000306027223 */ /* 0x000fc80000000007 */
[----:B------:R1:W2:Y:S01]  /*0820*/  MUFU.RSQ R3, R2 ;  /* 0x0000000200037308 */ /* 0x0002a20000001400 */
[----:B------:R-:W-:-:S04]  /*0830*/  IADD3 R6, PT, PT, R2, -0xd000000, RZ ;  /* 0xf300000002067810 */ /* 0x000fc80007ffe0ff */
[----:B------:R-:W-:-:S13]  /*0840*/  ISETP.GT.U32.AND P0, PT, R6, 0x727fffff, PT ;  /* 0x727fffff0600780c */ /* 0x000fda0003f04070 */
[----:B-12---:R-:W-:Y:S05]  /*0850*/  @!P0 BRA `(.L_x_20) ;  /* 0x0000000000108947 */ /* 0x006fea0003800000 */
[----:B------:R-:W-:-:S07]  /*0860*/  MOV R12, 0x880 ;  /* 0x00000880000c7802 */ /* 0x000fce0000000f00 */
[----:B0-----:R-:W-:Y:S05]  /*0870*/  CALL.REL.NOINC `($__internal_0_$__cuda_sm20_sqrt_rn_f32_slowpath) ;  /* 0x0000001800347944 */ /* 0x001fea0003c00000 */
[----:B------:R-:W-:Y:S01]  /*0880*/  IMAD.MOV.U32 R6, RZ, RZ, R10 ;  /* 0x000000ffff067224 */ /* 0x000fe200078e000a */
[----:B------:R-:W-:Y:S06]  /*0890*/  BRA `(.L_x_21) ;  /* 0x0000000000107947 */ /* 0x000fec0003800000 */
.L_x_20:
[----:B------:R-:W-:Y:S01]  /*08a0*/  FMUL.FTZ R7, R2, R3 ;  /* 0x0000000302077220 */ /* 0x000fe20000410000 */
[----:B------:R-:W-:-:S03]  /*08b0*/  FMUL.FTZ R3, R3, 0.5 ;  /* 0x3f00000003037820 */ /* 0x000fc60000410000 */
[----:B------:R-:W-:-:S04]  /*08c0*/  FFMA R2, -R7, R7, R2 ;  /* 0x0000000707027223 */ /* 0x000fc80000000102 */
[----:B------:R-:W-:-:S07]  /*08d0*/  FFMA R6, R2, R3, R7 ;  /* 0x0000000302067223 */ /* 0x000fce0000000007 */
.L_x_21:
[----:B------:R-:W-:Y:S05]  /*08e0*/  BSYNC.RECONVERGENT B0 ;  /* 0x0000000000007941 */ /* 0x000fea0003800200 */
.L_x_19:
[----:B------:R-:W1:Y:S01]  /*08f0*/  LDC R7, c[0x0][0x394] ;  /* 0x0000e500ff077b82 */ /* 0x000e620000000800 */
[----:B------:R-:W-:Y:S01]  /*0900*/  BSSY.RECONVERGENT B3, `(.L_x_22) ;  /* 0x000000f000037945 */ /* 0x000fe20003800200 */
[----:B-1----:R-:W1:Y:S08]  /*0910*/  MUFU.RCP R2, R7 ;  /* 0x0000000700027308 */ /* 0x002e700000001000 */
[----:B------:R-:W2:Y:S01]  /*0920*/  FCHK P0, R6, R7 ;  /* 0x0000000706007302 */ /* 0x000ea20000000000 */
[----:B-1----:R-:W-:-:S04]  /*0930*/  FFMA R3, R2, -R7, 1 ;  /* 0x3f80000002037423 */ /* 0x002fc80000000807 */
[----:B------:R-:W-:-:S04]  /*0940*/  FFMA R2, R2, R3, R2 ;  /* 0x0000000302027223 */ /* 0x000fc80000000002 */
[----:B------:R-:W-:-:S04]  /*0950*/  FFMA R3, R2, R6, RZ ;  /* 0x0000000602037223 */ /* 0x000fc800000000ff */
[----:B------:R-:W-:-:S04]  /*0960*/  FFMA R8, R3, -R7, R6 ;  /* 0x8000000703087223 */ /* 0x000fc80000000006 */
[----:B------:R-:W-:Y:S01]  /*0970*/  FFMA R3, R2, R8, R3 ;  /* 0x0000000802037223 */ /* 0x000fe20000000003 */
[----:B--2---:R-:W-:Y:S06]  /*0980*/  @!P0 BRA `(.L_x_23) ;  /* 0x0000000000188947 */ /* 0x004fec0003800000 */
[----:B------:R-:W1:Y:S01]  /*0990*/  LDCU UR4, c[0x0][0x394] ;  /* 0x00007280ff0477ac */ /* 0x000e620008000800 */
[----:B------:R-:W-:Y:S02]  /*09a0*/  MOV R2, R6 ;  /* 0x0000000600027202 */ /* 0x000fe40000000f00 */
[----:B------:R-:W-:Y:S02]  /*09b0*/  MOV R9, 0x9e0 ;  /* 0x000009e000097802 */ /* 0x000fe40000000f00 */
[----:B-1----:R-:W-:-:S07]  /*09c0*/  MOV R3, UR4 ;  /* 0x0000000400037c02 */ /* 0x002fce0008000f00 */
[----:B0-----:R-:W-:Y:S05]  /*09d0*/  CALL.REL.NOINC `($__internal_1_$__cuda_sm3x_div_rn_noftz_f32_slowpath) ;  /* 0x0000001800387944 */ /* 0x001fea0003c00000 */
[----:B------:R-:W-:-:S07]  /*09e0*/  MOV R3, R7 ;  /* 0x0000000700037202 */ /* 0x000fce0000000f00 */
.L_x_23:
[----:B------:R-:W-:Y:S05]  /*09f0*/  BSYNC.RECONVERGENT B3 ;  /* 0x0000000000037941 */ /* 0x000fea0003800200 */
.L_x_22:
[----:B------:R-:W1:Y:S01]  /*0a00*/  LDC.64 R12, c[0x0][0x390] ;  /* 0x0000e400ff0c7b82 */ /* 0x000e620000000a00 */
[----:B------:R-:W-:Y:S01]  /*0a10*/  FADD R3, R3, 1 ;  /* 0x3f80000003037421 */ /* 0x000fe20000000000 */
[----:B------:R-:W-:Y:S01]  /*0a20*/  BSSY.RECONVERGENT B3, `(.L_x_24) ;  /* 0x0000010000037945 */ /* 0x000fe20003800200 */
[----:B-1----:R-:W1:Y:S02]  /*0a30*/  MUFU.RCP R2, R13 ;  /* 0x0000000d00027308 */ /* 0x002e640000001000 */
[----:B------:R-:W-:-:S06]  /*0a40*/  FMUL R10, R3, R12 ;  /* 0x0000000c030a7220 */ /* 0x000fcc0000400000 */
[----:B------:R-:W2:Y:S01]  /*0a50*/  FCHK P0, -R6, R13 ;  /* 0x0000000d06007302 */ /* 0x000ea20000000100 */
[----:B-1----:R-:W-:-:S04]  /*0a60*/  FFMA R7, R2, -R13, 1 ;  /* 0x3f80000002077423 */ /* 0x002fc8000000080d */
[----:B------:R-:W-:-:S04]  /*0a70*/  FFMA R2, R2, R7, R2 ;  /* 0x0000000702027223 */ /* 0x000fc80000000002 */
[----:B------:R-:W-:-:S04]  /*0a80*/  FFMA R7, R2, -R6, RZ ;  /* 0x8000000602077223 */ /* 0x000fc800000000ff */
[----:B------:R-:W-:-:S04]  /*0a90*/  FFMA R8, R7, -R13, -R6 ;  /* 0x8000000d07087223 */ /* 0x000fc80000000806 */
[----:B------:R-:W-:Y:S01]  /*0aa0*/  FFMA R2, R2, R8, R7 ;  /* 0x0000000802027223 */ /* 0x000fe20000000007 */
[----:B--2---:R-:W-:Y:S06]  /*0ab0*/  @!P0 BRA `(.L_x_25) ;  /* 0x0000000000188947 */ /* 0x004fec0003800000 */
[----:B------:R-:W1:Y:S01]  /*0ac0*/  LDCU UR4, c[0x0][0x394] ;  /* 0x00007280ff0477ac */ /* 0x000e620008000800 */
[----:B------:R-:W-:Y:S01]  /*0ad0*/  FADD R2, -R6, -RZ ;  /* 0x800000ff06027221 */ /* 0x000fe20000000100 */
[----:B------:R-:W-:Y:S02]  /*0ae0*/  MOV R9, 0xb10 ;  /* 0x00000b1000097802 */ /* 0x000fe40000000f00 */
[----:B-1----:R-:W-:-:S07]  /*0af0*/  MOV R3, UR4 ;  /* 0x0000000400037c02 */ /* 0x002fce0008000f00 */
[----:B0-----:R-:W-:Y:S05]  /*0b00*/  CALL.REL.NOINC `($__internal_1_$__cuda_sm3x_div_rn_noftz_f32_slowpath) ;  /* 0x0000001400ec7944 */ /* 0x001fea0003c00000 */
[----:B------:R-:W-:-:S07]  /*0b10*/  MOV R2, R7 ;  /* 0x0000000700027202 */ /* 0x000fce0000000f00 */
.L_x_25:
[----:B------:R-:W-:Y:S05]  /*0b20*/  BSYNC.RECONVERGENT B3 ;  /* 0x0000000000037941 */ /* 0x000fea0003800200 */
.L_x_24:
[----:B------:R-:W-:Y:S02]  /*0b30*/  HFMA2 R6, -RZ, RZ, 3.7421875, 0 ;  /* 0x437c0000ff067431 */ /* 0x000fe400000001ff */
[----:B------:R-:W-:-:S04]  /*0b40*/  IMAD.MOV.U32 R3, RZ, RZ, 0x3bbb989d ;  /* 0x3bbb989dff037424 */ /* 0x000fc800078e00ff */
[----:B------:R-:W-:-:S04]  /*0b50*/  FFMA.SAT R3, R2, R3, 0.5 ;  /* 0x3f00000002037423 */ /* 0x000fc80000002003 */
[----:B------:R-:W-:-:S04]  /*0b60*/  FFMA.RM R3, R3, R6, 12582913 ;  /* 0x4b40000103037423 */ /* 0x000fc80000004006 */
[C---:B------:R-:W-:Y:S01]  /*0b70*/  FADD R7, R3.reuse, -12583039 ;  /* 0xcb40007f03077421 */ /* 0x040fe20000000000 */
[----:B------:R-:W-:-:S03]  /*0b80*/  SHF.L.U32 R3, R3, 0x17, RZ ;  /* 0x0000001703037819 */ /* 0x000fc600000006ff */
[----:B------:R-:W-:-:S04]  /*0b90*/  FFMA R7, R2, 1.4426950216293334961, -R7 ;  /* 0x3fb8aa3b02077823 */ /* 0x000fc80000000807 */
[----:B------:R-:W-:-:S04]  /*0ba0*/  FFMA R7, R2, 1.925963033500011079e-08, R7 ;  /* 0x32a5706002077823 */ /* 0x000fc80000000007 */
[----:B------:R-:W1:Y:S02]  /*0bb0*/  MUFU.EX2 R2, R7 ;  /* 0x0000000700027308 */ /* 0x000e640000000800 */
[----:B-1----:R-:W-:-:S04]  /*0bc0*/  FMUL R3, R3, R2 ;  /* 0x0000000203037220 */ /* 0x002fc80000400000 */
[----:B------:R-:W-:-:S04]  /*0bd0*/  FMUL R3, R10, R3 ;  /* 0x000000030a037220 */ /* 0x000fc80000400000 */
[----:B0-----:R-:W-:-:S07]  /*0be0*/  FFMA R6, R0, R3, RZ ;  /* 0x0000000300067223 */ /* 0x001fce00000000ff */
.L_x_18:
[----:B------:R-:W-:Y:S05]  /*0bf0*/  BSYNC.RECONVERGENT B2 ;  /* 0x0000000000027941 */ /* 0x000fea0003800200 */
.L_x_17:
[----:B------:R-:W-:Y:S01]  /*0c00*/  VIMNMX.U32 R11, PT, PT, R11, R4, !PT ;  /* 0x000000040b0b7248 */ /* 0x000fe20007fe0000 */
[----:B------:R-:W-:Y:S03]  /*0c10*/  BSSY.RECONVERGENT B2, `(.L_x_26) ;  /* 0x000005a000027945 */ /* 0x000fe60003800200 */
[----:B------:R-:W-:-:S13]  /*0c20*/  ISETP.GT.U32.AND P0, PT, R11, 0x4, PT ;  /* 0x000000040b00780c */ /* 0x000fda0003f04070 */
[----:B------:R-:W-:Y:S05]  /*0c30*/  @P0 BRA `(.L_x_27) ;  /* 0x00000004005c0947 */ /* 0x000fea0003800000 */
[----:B------:R-:W0:Y:S01]  /*0c40*/  LDC.64 R10, c[0x0][0x380] ;  /* 0x0000e000ff0a7b82 */ /* 0x000e220000000a00 */
[----:B------:R-:W-:Y:S01]  /*0c50*/  IADD3 R0, PT, PT, R4, -0x2, RZ ;  /* 0xfffffffe04007810 */ /* 0x000fe20007ffe0ff */
[----:B------:R-:W-:Y:S01]  /*0c60*/  UMOV UR4, 0x400 ;  /* 0x0000040000047882 */ /* 0x000fe20000000000 */
[----:B------:R-:W-:Y:S01]  /*0c70*/  IADD3 R9, PT, PT, R5, -0x3, RZ ;  /* 0xfffffffd05097810 */ /* 0x000fe20007ffe0ff */
[----:B------:R-:W-:Y:S04]  /*0c80*/  BSSY.RECONVERGENT B0, `(.L_x_28) ;  /* 0x0000022000007945 */ /* 0x000fe80003800200 */
[----:B------:R-:W1:Y:S01]  /*0c90*/  LDC.64 R2, c[0x0][0x388] ;  /* 0x0000e200ff027b82 */ /* 0x000e620000000a00 */
[----:B------:R-:W-:-:S07]  /*0ca0*/  IMAD R13, R9, R9, RZ ;  /* 0x00000009090d7224 */ /* 0x000fce00078e02ff */
[----:B------:R-:W2:Y:S01]  /*0cb0*/  S2UR UR5, SR_CgaCtaId ;  /* 0x00000000000579c3 */ /* 0x000ea20000008800 */
[C---:B0-----:R-:W-:Y:S01]  /*0cc0*/  IADD3 R7, PT, PT, R0.reuse, R11, RZ ;  /* 0x0000000b00077210 */ /* 0x041fe20007ffe0ff */
[C---:B------:R-:W-:Y:S01]  /*0cd0*/  IMAD.IADD R8, R0.reuse, 0x1, -R11 ;  /* 0x0000000100087824 */ /* 0x040fe200078e0a0b */
[C---:B------:R-:W-:Y:S01]  /*0ce0*/  IADD3 R12, PT, PT, R9.reuse, R10, RZ ;  /* 0x0000000a090c7210 */ /* 0x040fe20007ffe0ff */
[----:B------:R-:W-:Y:S01]  /*0cf0*/  IMAD R0, R0, R0, RZ ;  /* 0x0000000000007224 */ /* 0x000fe200078e02ff */
[----:B------:R-:W-:Y:S01]  /*0d00*/  IADD3 R10, PT, PT, R9, -R10, RZ ;  /* 0x8000000a090a7210 */ /* 0x000fe20007ffe0ff */
[----:B------:R-:W-:Y:S02]  /*0d10*/  IMAD R7, R7, R7, RZ ;  /* 0x0000000707077224 */ /* 0x000fe400078e02ff */
[----:B------:R-:W-:Y:S02]  /*0d20*/  IMAD R8, R8, R8, RZ ;  /* 0x0000000808087224 */ /* 0x000fe400078e02ff */
[----:B-1----:R-:W-:Y:S01]  /*0d30*/  FMUL R3, R3, R3 ;  /* 0x0000000303037220 */ /* 0x002fe20000400000 */
[----:B------:R-:W-:-:S02]  /*0d40*/  IMAD R12, R12, R12, RZ ;  /* 0x0000000c0c0c7224 */ /* 0x000fc400078e02ff */
[----:B------:R-:W-:Y:S01]  /*0d50*/  FMUL R2, R2, R2 ;  /* 0x0000000202027220 */ /* 0x000fe20000400000 */
[----:B------:R-:W-:Y:S01]  /*0d60*/  IMAD R9, R10, R10, RZ ;  /* 0x0000000a0a097224 */ /* 0x000fe200078e02ff */
[----:B------:R-:W-:-:S04]  /*0d70*/  VIMNMX3 R0, R7, R8, R0, PT ;  /* 0x000000080700720f */ /* 0x000fc80003800100 */
[----:B------:R-:W-:Y:S01]  /*0d80*/  VIMNMX3 R9, R12, R9, R13, PT ;  /* 0x000000090c09720f */ /* 0x000fe2000380010d */
[----:B--2---:R-:W-:Y:S01]  /*0d90*/  ULEA UR4, UR5, UR4, 0x18 ;  /* 0x0000000405047291 */ /* 0x004fe2000f8ec0ff */
[----:B------:R-:W-:Y:S02]  /*0da0*/  I2FP.F32.U32 R0, R0 ;  /* 0x0000000000007245 */ /* 0x000fe40000201000 */
[----:B------:R-:W-:-:S03]  /*0db0*/  I2FP.F32.U32 R9, R9 ;  /* 0x0000000900097245 */ /* 0x000fc60000201000 */
[----:B------:R-:W-:-:S03]  /*0dc0*/  FMUL R0, R3, R0 ;  /* 0x0000000003007220 */ /* 0x000fc60000400000 */
[----:B------:R-:W0:Y:S01]  /*0dd0*/  LDS R11, [UR4+0x8] ;  /* 0x00000804ff0b7984 */ /* 0x000e220008000800 */
[----:B------:R-:W-:-:S04]  /*0de0*/  FFMA R2, R9, R2, R0 ;  /* 0x0000000209027223 */ /* 0x000fc80000000000 */
[----:B------:R1:W2:Y:S01]  /*0df0*/  MUFU.RSQ R3, R2 ;  /* 0x0000000200037308 */ /* 0x0002a20000001400 */
[----:B------:R-:W-:-:S04]  /*0e00*/  IADD3 R0, PT, PT, R2, -0xd000000, RZ ;  /* 0xf300000002007810 */ /* 0x000fc80007ffe0ff */
[----:B------:R-:W-:-:S13]  /*0e10*/  ISETP.GT.U32.AND P0, PT, R0, 0x727fffff, PT ;  /* 0x727fffff0000780c */ /* 0x000fda0003f04070 */
[----:B-12---:R-:W-:Y:S05]  /*0e20*/  @!P0 BRA `(.L_x_29) ;  /* 0x00000000000c8947 */ /* 0x006fea0003800000 */
[----:B------:R-:W-:-:S07]  /*0e30*/  MOV R12, 0xe50 ;  /* 0x00000e50000c7802 */ /* 0x000fce0000000f00 */
[----:B0-----:R-:W-:Y:S05]  /*0e40*/  CALL.REL.NOINC `($__internal_0_$__cuda_sm20_sqrt_rn_f32_slowpath) ;  /* 0x0000001000c07944 */ /* 0x001fea0003c00000 */
[----:B------:R-:W-:Y:S05]  /*0e50*/  BRA `(.L_x_30) ;  /* 0x0000000000107947 */ /* 0x000fea0003800000 */
.L_x_29:
[----:B------:R-:W-:Y:S01]  /*0e60*/  FMUL.FTZ R7, R2, R3 ;  /* 0x0000000302077220 */ /* 0x000fe20000410000 */
[----:B------:R-:W-:-:S03]  /*0e70*/  FMUL.FTZ R3, R3, 0.5 ;  /* 0x3f00000003037820 */ /* 0x000fc60000410000 */
[----:B------:R-:W-:-:S04]  /*0e80*/  FFMA R2, -R7, R7, R2 ;  /* 0x0000000707027223 */ /* 0x000fc80000000102 */
[----:B------:R-:W-:-:S07]  /*0e90*/  FFMA R10, R2, R3, R7 ;  /* 0x00000003020a7223 */ /* 0x000fce0000000007 */
.L_x_30:
[----:B------:R-:W-:Y:S05]  /*0ea0*/  BSYNC.RECONVERGENT B0 ;  /* 0x0000000000007941 */ /* 0x000fea0003800200 */
.L_x_28:
        /* <DEDUP_REMOVED lines=15> */
[----:B------:R-:W-:-:S07]  /*0fa0*/  IMAD.MOV.U32 R2, RZ, RZ, R7 ;  /* 0x000000ffff027224 */ /* 0x000fce00078e0007 */
.L_x_32:
[----:B------:R-:W-:Y:S05]  /*0fb0*/  BSYNC.RECONVERGENT B3 ;  /* 0x0000000000037941 */ /* 0x000fea0003800200 */
.L_x_31:
[----:B------:R-:W1:Y:S01]  /*0fc0*/  LDC.64 R12, c[0x0][0x390] ;  /* 0x0000e400ff0c7b82 */ /* 0x000e620000000a00 */
[----:B------:R-:W-:Y:S01]  /*0fd0*/  BSSY.RECONVERGENT B3, `(.L_x_33) ;  /* 0x0000011000037945 */ /* 0x000fe20003800200 */
[----:B-1----:R-:W1:Y:S08]  /*0fe0*/  MUFU.RCP R0, R13 ;  /* 0x0000000d00007308 */ /* 0x002e700000001000 */
[----:B------:R-:W2:Y:S01]  /*0ff0*/  FCHK P0, -R10, R13 ;  /* 0x0000000d0a007302 */ /* 0x000ea20000000100 */
[----:B-1----:R-:W-:-:S04]  /*1000*/  FFMA R3, R0, -R13, 1 ;  /* 0x3f80000000037423 */ /* 0x002fc8000000080d */
[----:B------:R-:W-:Y:S01]  /*1010*/  FFMA R0, R0, R3, R0 ;  /* 0x0000000300007223 */ /* 0x000fe20000000000 */
[----:B------:R-:W-:-:S03]  /*1020*/  FADD R3, R2, 1 ;  /* 0x3f80000002037421 */ /* 0x000fc60000000000 */
[----:B------:R-:W-:Y:S01]  /*1030*/  FFMA R7, R0, -R10, RZ ;  /* 0x8000000a00077223 */ /* 0x000fe200000000ff */
[----:B------:R-:W-:-:S03]  /*1040*/  FMUL R12, R3, R12 ;  /* 0x0000000c030c7220 */ /* 0x000fc60000400000 */
        /* <DEDUP_REMOVED lines=9> */
.L_x_34:
[----:B------:R-:W-:Y:S05]  /*10e0*/  BSYNC.RECONVERGENT B3 ;  /* 0x0000000000037941 */ /* 0x000fea0003800200 */
.L_x_33:
[----:B------:R-:W-:Y:S01]  /*10f0*/  HFMA2 R3, -RZ, RZ, 0.96630859375, -0.0022525787353515625 ;  /* 0x3bbb989dff037431 */ /* 0x000fe200000001ff */
[----:B------:R-:W-:-:S04]  /*1100*/  MOV R7, 0x437c0000 ;  /* 0x437c000000077802 */ /* 0x000fc80000000f00 */
[----:B------:R-:W-:-:S04]  /*1110*/  FFMA.SAT R2, R0, R3, 0.5 ;  /* 0x3f00000000027423 */ /* 0x000fc80000002003 */
[----:B------:R-:W-:-:S04]  /*1120*/  FFMA.RM R2, R2, R7, 12582913 ;  /* 0x4b40000102027423 */ /* 0x000fc80000004007 */
[C---:B------:R-:W-:Y:S01]  /*1130*/  FADD R3, R2.reuse, -12583039 ;  /* 0xcb40007f02037421 */ /* 0x040fe20000000000 */
[----:B------:R-:W-:-:S03]  /*1140*/  SHF.L.U32 R2, R2, 0x17, RZ ;  /* 0x0000001702027819 */ /* 0x000fc600000006ff */
[----:B------:R-:W-:-:S04]  /*1150*/  FFMA R3, R0, 1.4426950216293334961, -R3 ;  /* 0x3fb8aa3b00037823 */ /* 0x000fc80000000803 */
[----:B------:R-:W-:-:S06]  /*1160*/  FFMA R3, R0, 1.925963033500011079e-08, R3 ;  /* 0x32a5706000037823 */ /* 0x000fcc0000000003 */
[----:B------:R-:W1:Y:S02]  /*1170*/  MUFU.EX2 R3, R3 ;  /* 0x0000000300037308 */ /* 0x000e640000000800 */
[----:B-1----:R-:W-:-:S04]  /*1180*/  FMUL R7, R2, R3 ;  /* 0x0000000302077220 */ /* 0x002fc80000400000 */
[----:B------:R-:W-:-:S04]  /*1190*/  FMUL R7, R12, R7 ;  /* 0x000000070c077220 */ /* 0x000fc80000400000 */
[----:B0-----:R-:W-:-:S07]  /*11a0*/  FFMA R6, R11, R7, R6 ;  /* 0x000000070b067223 */ /* 0x001fce0000000006 */
.L_x_27:
[----:B------:R-:W-:Y:S05]  /*11b0*/  BSYNC.RECONVERGENT B2 ;  /* 0x0000000000027941 */ /* 0x000fea0003800200 */
.L_x_26:
[----:B------:R-:W-:Y:S01]  /*11c0*/  VIADD R11, R5, 0xfffffffe ;  /* 0xfffffffe050b7836 */ /* 0x000fe20000000000 */
[----:B------:R-:W-:Y:S01]  /*11d0*/  ISETP.GT.U32.AND P0, PT, R4, 0x5, PT ;  /* 0x000000050400780c */ /* 0x000fe20003f04070 */
[----:B------:R-:W-:Y:S03]  /*11e0*/  BSSY.RECONVERGENT B2, `(.L_x_35) ;  /* 0x000005b000027945 */ /* 0x000fe60003800200 */
[----:B------:R-:W-:-:S04]  /*11f0*/  ISETP.GT.U32.OR P0, PT, R11, 0x4, P0 ;  /* 0x000000040b00780c */ /* 0x000fc80000704470 */
[----:B------:R-:W-:-:S13]  /*1200*/  ISETP.EQ.OR P0, PT, R4, RZ, P0 ;  /* 0x000000ff0400720c */ /* 0x000fda0000702670 */
[----:B------:R-:W-:Y:S05]  /*1210*/  @P0 BRA `(.L_x_36) ;  /* 0x00000004005c0947 */ /* 0x000fea0003800000 */
[----:B------:R-:W0:Y:S01]  /*1220*/  LDC.64 R8, c[0x0][0x380] ;  /* 0x0000e000ff087b82 */ /* 0x000e220000000a00 */
[----:B------:R-:W-:Y:S01]  /*1230*/  IADD3 R10, PT, PT, R4, -0x3, RZ ;  /* 0xfffffffd040a7810 */ /* 0x000fe20007ffe0ff */
[----:B------:R-:W-:Y:S01]  /*1240*/  UMOV UR4, 0x400 ;  /* 0x0000040000047882 */ /* 0x000fe20000000000 */
[----:B------:R-:W-:Y:S01]  /*1250*/  IADD3 R7, PT, PT, R5, -0x4, RZ ;  /* 0xfffffffc05077810 */ /* 0x000fe20007ffe0ff */
[----:B------:R-:W-:Y:S04]  /*1260*/  BSSY.RECONVERGENT B0, `(.L_x_37) ;  /* 0x0000022000007945 */ /* 0x000fe80003800200 */
[----:B------:R-:W1:Y:S08]  /*1270*/  LDC.64 R2, c[0x0][0x388] ;  /* 0x0000e200ff027b82 */ /* 0x000e700000000a00 */
[----:B------:R-:W2:Y:S01]  /*1280*/  S2UR UR5, SR_CgaCtaId ;  /* 0x00000000000579c3 */ /* 0x000ea20000008800 */
[----:B0-----:R-:W-:-:S02]  /*1290*/  IADD3 R12, PT, PT, R10, R9, RZ ;  /* 0x000000090a0c7210 */ /* 0x001fc40007ffe0ff */
[C---:B------:R-:W-:Y:S01]  /*12a0*/  IADD3 R13, PT, PT, R10.reuse, -R9, RZ ;  /* 0x800000090a0d7210 */ /* 0x040fe20007ffe0ff */
[----:B------:R-:W-:Y:S01]  /*12b0*/  IMAD R10, R10, R10, RZ ;  /* 0x0000000a0a0a7224 */ /* 0x000fe200078e02ff */
[C---:B------:R-:W-:Y:S01]  /*12c0*/  IADD3 R0, PT, PT, R7.reuse, R8, RZ ;  /* 0x0000000807007210 */ /* 0x040fe20007ffe0ff */
[----:B------:R-:W-:Y:S02]  /*12d0*/  IMAD.IADD R8, R7, 0x1, -R8 ;  /* 0x0000000107087824 */ /* 0x000fe400078e0a08 */
[----:B------:R-:W-:Y:S02]  /*12e0*/  IMAD R12, R12, R12, RZ ;  /* 0x0000000c0c0c7224 */ /* 0x000fe400078e02ff */
[----:B-1----:R-:W-:Y:S01]  /*12f0*/  FMUL R3, R3, R3 ;  /* 0x0000000303037220 */ /* 0x002fe20000400000 */
[----:B------:R-:W-:Y:S02]  /*1300*/  IMAD R15, R13, R13, RZ ;  /* 0x0000000d0d0f7224 */ /* 0x000fe400078e02ff */
[----:B------:R-:W-:Y:S01]  /*1310*/  FMUL R2, R2, R2 ;  /* 0x0000000202027220 */ /* 0x000fe20000400000 */
[----:B------:R-:W-:-:S02]  /*1320*/  IMAD R9, R7, R7, RZ ;  /* 0x0000000707097224 */ /* 0x000fc400078e02ff */
[----:B------:R-:W-:Y:S01]  /*1330*/  IMAD R0, R0, R0, RZ ;  /* 0x0000000000007224 */ /* 0x000fe200078e02ff */
[----:B------:R-:W-:Y:S01]  /*1340*/  VIMNMX3 R10, R12, R15, R10, PT ;  /* 0x0000000f0c0a720f */ /* 0x000fe2000380010a */
[----:B------:R-:W-:Y:S01]  /*1350*/  IMAD R7, R8, R8, RZ ;  /* 0x0000000808077224 */ /* 0x000fe200078e02ff */
[----:B--2---:R-:W-:Y:S02]  /*1360*/  ULEA UR4, UR5, UR4, 0x18 ;  /* 0x0000000405047291 */ /* 0x004fe4000f8ec0ff */
[----:B------:R-:W-:Y:S02]  /*1370*/  I2FP.F32.U32 R10, R10 ;  /* 0x0000000a000a7245 */ /* 0x000fe40000201000 */
[----:B------:R-:W-:-:S03]  /*1380*/  VIMNMX3 R0, R0, R7, R9, PT ;  /* 0x000000070000720f */ /* 0x000fc60003800109 */
[----:B------:R-:W-:Y:S01]  /*1390*/  FMUL R3, R3, R10 ;  /* 0x0000000a03037220 */ /* 0x000fe20000400000 */
[----:B------:R-:W-:Y:S01]  /*13a0*/  I2FP.F32.U32 R0, R0 ;  /* 0x0000000000007245 */ /* 0x000fe20000201000 */
[----:B------:R-:W0:Y:S04]  /*13b0*/  LDS R13, [UR4+0x4] ;  /* 0x00000404ff0d7984 */ /* 0x000e280008000800 */
        /* <DEDUP_REMOVED lines=8> */
.L_x_38:
[----:B------:R-:W-:Y:S01]  /*1440*/  FMUL.FTZ R7, R2, R3 ;  /* 0x0000000302077220 */ /* 0x000fe20000410000 */
[----:B------:R-:W-:-:S03]  /*1450*/  FMUL.FTZ R3, R3, 0.5 ;  /* 0x3f00000003037820 */ /* 0x000fc60000410000 */
[----:B------:R-:W-:-:S04]  /*1460*/  FFMA R2, -R7, R7, R2 ;  /* 0x0000000707027223 */ /* 0x000fc80000000102 */
[----:B------:R-:W-:-:S07]  /*1470*/  FFMA R10, R2, R3, R7 ;  /* 0x00000003020a7223 */ /* 0x000fce0000000007 */
.L_x_39:
[----:B------:R-:W-:Y:S05]  /*1480*/  BSYNC.RECONVERGENT B0 ;  /* 0x0000000000007941 */ /* 0x000fea0003800200 */
.L_x_37:
        /* <DEDUP_REMOVED lines=16> */
.L_x_41:
[----:B------:R-:W-:Y:S05]  /*1590*/  BSYNC.RECONVERGENT B3 ;  /* 0x0000000000037941 */ /* 0x000fea0003800200 */
.L_x_40:
        /* <DEDUP_REMOVED lines=17> */
[----:B------:R-:W-:-:S07]  /*16b0*/  IMAD.MOV.U32 R0, RZ, RZ, R7 ;  /* 0x000000ffff007224 */ /* 0x000fce00078e0007 */
.L_x_43:
[----:B------:R-:W-:Y:S05]  /*16c0*/  BSYNC.RECONVERGENT B3 ;  /* 0x0000000000037941 */ /* 0x000fea0003800200 */
.L_x_42:
        /* <DEDUP_REMOVED lines=12> */
.L_x_36:
[----:B------:R-:W-:Y:S05]  /*1790*/  BSYNC.RECONVERGENT B2 ;  /* 0x0000000000027941 */ /* 0x000fea0003800200 */
.L_x_35:
        /* <DEDUP_REMOVED lines=8> */
[----:B------:R-:W-:Y:S05]  /*1820*/  BSSY.RECONVERGENT B0, `(.L_x_46) ;  /* 0x0000022000007945 */ /* 0x000fea0003800200 */
[----:B------:R-:W1:Y:S08]  /*1830*/  LDC.64 R2, c[0x0][0x388] ;  /* 0x0000e200ff027b82 */ /* 0x000e700000000a00 */
[----:B------:R-:W2:Y:S01]  /*1840*/  S2UR UR5, SR_CgaCtaId ;  /* 0x00000000000579c3 */ /* 0x000ea20000008800 */
[C---:B0-----:R-:W-:Y:S01]  /*1850*/  IADD3 R12, PT, PT, R10.reuse, R9, RZ ;  /* 0x000000090a0c7210 */ /* 0x041fe20007ffe0ff */
[C---:B------:R-:W-:Y:S01]  /*1860*/  IMAD.IADD R9, R10.reuse, 0x1, -R9 ;  /* 0x000000010a097824 */ /* 0x040fe200078e0a09 */
[C---:B------:R-:W-:Y:S01]  /*1870*/  IADD3 R0, PT, PT, R11.reuse, R8, RZ ;  /* 0x000000080b007210 */ /* 0x040fe20007ffe0ff */
[----:B------:R-:W-:Y:S01]  /*1880*/  IMAD R10, R10, R10, RZ ;  /* 0x0000000a0a0a7224 */ /* 0x000fe200078e02ff */
[----:B------:R-:W-:Y:S01]  /*1890*/  IADD3 R7, PT, PT, R11, -R8, RZ ;  /* 0x800000080b077210 */ /* 0x000fe20007ffe0ff */
[----:B------:R-:W-:-:S02]  /*18a0*/  IMAD R12, R12, R12, RZ ;  /* 0x0000000c0c0c7224 */ /* 0x000fc400078e02ff */
[----:B------:R-:W-:Y:S02]  /*18b0*/  IMAD R9, R9, R9, RZ ;  /* 0x0000000909097224 */ /* 0x000fe400078e02ff */
[----:B------:R-:W-:Y:S02]  /*18c0*/  IMAD R8, R11, R11, RZ ;  /* 0x0000000b0b087224 */ /* 0x000fe400078e02ff */
[----:B------:R-:W-:Y:S01]  /*18d0*/  IMAD R0, R0, R0, RZ ;  /* 0x0000000000007224 */ /* 0x000fe200078e02ff */
[----:B------:R-:W-:Y:S01]  /*18e0*/  VIMNMX3 R9, R12, R9, R10, PT ;  /* 0x000000090c09720f */ /* 0x000fe2000380010a */
[----:B------:R-:W-:-:S03]  /*18f0*/  IMAD R7, R7, R7, RZ ;  /* 0x0000000707077224 */ /* 0x000fc600078e02ff */
[----:B------:R-:W-:Y:S01]  /*1900*/  I2FP.F32.U32 R9, R9 ;  /* 0x0000000900097245 */ /* 0x000fe20000201000 */
[----:B--2---:R-:W-:Y:S01]  /*1910*/  ULEA UR4, UR5, UR4, 0x18 ;  /* 0x0000000405047291 */ /* 0x004fe2000f8ec0ff */
[----:B------:R-:W-:Y:S01]  /*1920*/  VIMNMX3 R0, R0, R7, R8, PT ;  /* 0x000000070000720f */ /* 0x000fe20003800108 */
[----:B-1----:R-:W-:Y:S01]  /*1930*/  FMUL R8, R3, R3 ;  /* 0x0000000303087220 */ /* 0x002fe20000400000 */
[----:B------:R-:W-:Y:S02]  /*1940*/  FMUL R3, R2, R2 ;  /* 0x0000000202037220 */ /* 0x000fe40000400000 */
[----:B------:R-:W-:Y:S01]  /*1950*/  I2FP.F32.U32 R0, R0 ;  /* 0x0000000000007245 */ /* 0x000fe20000201000 */
        /* <DEDUP_REMOVED lines=10> */
.L_x_47:
[----:B------:R-:W-:Y:S01]  /*1a00*/  FMUL.FTZ R7, R2, R3 ;  /* 0x0000000302077220 */ /* 0x000fe20000410000 */
[----:B------:R-:W-:-:S03]  /*1a10*/  FMUL.FTZ R3, R3, 0.5 ;  /* 0x3f00000003037820 */ /* 0x000fc60000410000 */
[----:B------:R-:W-:-:S04]  /*1a20*/  FFMA R2, -R7, R7, R2 ;  /* 0x0000000707027223 */ /* 0x000fc80000000102 */
[----:B------:R-:W-:-:S07]  /*1a30*/  FFMA R10, R2, R3, R7 ;  /* 0x00000003020a7223 */ /* 0x000fce0000000007 */
.L_x_48:
[----:B------:R-:W-:Y:S05]  /*1a40*/  BSYNC.RECONVERGENT B0 ;  /* 0x0000000000007941 */ /* 0x000fea0003800200 */
.L_x_46:
        /* <DEDUP_REMOVED lines=16> */
.L_x_50:
[----:B------:R-:W-:Y:S05]  /*1b50*/  BSYNC.RECONVERGENT B3 ;  /* 0x0000000000037941 */ /* 0x000fea0003800200 */
.L_x_49:
        /* <DEDUP_REMOVED lines=18> */
.L_x_52:
[----:B------:R-:W-:Y:S05]  /*1c80*/  BSYNC.RECONVERGENT B3 ;  /* 0x0000000000037941 */ /* 0x000fea0003800200 */
.L_x_51:
        /* <DEDUP_REMOVED lines=12> */
.L_x_45:
[----:B------:R-:W-:Y:S05]  /*1d50*/  BSYNC.RECONVERGENT B2 ;  /* 0x0000000000027941 */ /* 0x000fea0003800200 */
.L_x_44:
[----:B------:R-:W0:Y:S01]  /*1d60*/  LDC R7, c[0x0][0x384] ;  /* 0x0000e100ff077b82 */ /* 0x000e220000000800 */
[----:B------:R-:W1:Y:S01]  /*1d70*/  LDCU UR5, c[0x0][0x39c] ;  /* 0x00007380ff0577ac */ /* 0x000e620008000800 */
[----:B------:R-:W2:Y:S06]  /*1d80*/  LDCU UR4, c[0x0][0x398] ;  /* 0x00007300ff0477ac */ /* 0x000eac0008000800 */
[----:B------:R-:W3:Y:S01]  /*1d90*/  LDC R0, c[0x0][0x380] ;  /* 0x0000e000ff007b82 */ /* 0x000ee20000000800 */
[----:B------:R-:W4:Y:S01]  /*1da0*/  LDCU.64 UR6, c[0x0][0x3b0] ;  /* 0x00007600ff0677ac */ /* 0x000f220008000a00 */
[----:B0-----:R-:W-:-:S02]  /*1db0*/  IABS R9, R7 ;  /* 0x0000000700097213 */ /* 0x001fc40000000000 */
[----:B-1----:R-:W-:Y:S02]  /*1dc0*/  IADD3 R4, PT, PT, R4, UR5, R7 ;  /* 0x0000000504047c10 */ /* 0x002fe4000fffe007 */
[----:B------:R-:W0:Y:S02]  /*1dd0*/  I2F.RP R13, R9 ;  /* 0x00000009000d7306 */ /* 0x000e240000209400 */
[----:B------:R-:W-:Y:S02]  /*1de0*/  IADD3 R4, PT, PT, R4, -0x3, RZ ;  /* 0xfffffffd04047810 */ /* 0x000fe40007ffe0ff */
[----:B---3--:R-:W-:Y:S02]  /*1df0*/  IABS R8, R0 ;  /* 0x0000000000087213 */ /* 0x008fe40000000000 */
[----:B--2---:R-:W-:Y:S01]  /*1e00*/  IADD3 R5, PT, PT, R5, UR4, R0 ;  /* 0x0000000405057c10 */ /* 0x004fe2000fffe000 */
[----:B------:R-:W1:Y:S01]  /*1e10*/  LDCU UR4, c[0x0][0x3b8] ;  /* 0x00007700ff0477ac */ /* 0x000e620008000800 */
[----:B------:R-:W2:Y:S01]  /*1e20*/  I2F.RP R12, R8 ;  /* 0x00000008000c7306 */ /* 0x000ea20000209400 */
[----:B------:R-:W-:-:S02]  /*1e30*/  ISETP.GE.AND P2, PT, R4, RZ, PT ;  /* 0x000000ff0400720c */ /* 0x000fc40003f46270 */
[----:B------:R-:W-:-:S05]  /*1e40*/  VIADD R5, R5, 0xfffffffd ;  /* 0xfffffffd05057836 */ /* 0x000fca0000000000 */
[----:B0-----:R-:W0:Y:S08]  /*1e50*/  MUFU.RCP R13, R13 ;  /* 0x0000000d000d7308 */ /* 0x001e300000001000 */
[----:B--2---:R-:W2:Y:S01]  /*1e60*/  MUFU.RCP R12, R12 ;  /* 0x0000000c000c7308 */ /* 0x004ea20000001000 */
[----:B0-----:R-:W-:-:S07]  /*1e70*/  VIADD R10, R13, 0xffffffe ;  /* 0x0ffffffe0d0a7836 */ /* 0x001fce0000000000 */
[----:B------:R0:W3:Y:S01]  /*1e80*/  F2I.FTZ.U32.TRUNC.NTZ R11, R10 ;  /* 0x0000000a000b7305 */ /* 0x0000e2000021f000 */
[----:B--2---:R-:W-:Y:S02]  /*1e90*/  IADD3 R2, PT, PT, R12, 0xffffffe, RZ ;  /* 0x0ffffffe0c027810 */ /* 0x004fe40007ffe0ff */
[----:B------:R-:W-:-:S05]  /*1ea0*/  IABS R12, R4 ;  /* 0x00000004000c7213 */ /* 0x000fca0000000000 */
[----:B------:R2:W5:Y:S01]  /*1eb0*/  F2I.FTZ.U32.TRUNC.NTZ R3, R2 ;  /* 0x0000000200037305 */ /* 0x000562000021f000 */
[----:B0-----:R-:W-:Y:S01]  /*1ec0*/  HFMA2 R10, -RZ, RZ, 0, 0 ;  /* 0x00000000ff0a7431 */ /* 0x001fe200000001ff */
[----:B---3--:R-:W-:Y:S02]  /*1ed0*/  IADD3 R14, PT, PT, RZ, -R11, RZ ;  /* 0x8000000bff0e7210 */ /* 0x008fe40007ffe0ff */
[----:B--2---:R-:W-:-:S03]  /*1ee0*/  MOV R2, RZ ;  /* 0x000000ff00027202 */ /* 0x004fc60000000f00 */
[----:B------:R-:W-:-:S04]  /*1ef0*/  IMAD R13, R14, R9, RZ ;  /* 0x000000090e0d7224 */ /* 0x000fc800078e02ff */
[----:B------:R-:W-:Y:S01]  /*1f00*/  IMAD.HI.U32 R10, R11, R13, R10 ;  /* 0x0000000d0b0a7227 */ /* 0x000fe200078e000a */
[----:B-----5:R-:W-:Y:S02]  /*1f10*/  IADD3 R11, PT, PT, RZ, -R3, RZ ;  /* 0x80000003ff0b7210 */ /* 0x020fe40007ffe0ff */
[----:B------:R-:W-:-:S03]  /*1f20*/  IABS R13, R5 ;  /* 0x00000005000d7213 */ /* 0x000fc60000000000 */
[----:B------:R-:W-:-:S04]  /*1f30*/  IMAD.HI.U32 R10, R10, R12, RZ ;  /* 0x0000000c0a0a7227 */ /* 0x000fc800078e00ff */
[----:B------:R-:W-:Y:S01]  /*1f40*/  IMAD R11, R11, R8, RZ ;  /* 0x000000080b0b7224 */ /* 0x000fe200078e02ff */
[----:B------:R-:W-:-:S03]  /*1f50*/  IADD3 R10, PT, PT, -R10, RZ, RZ ;  /* 0x000000ff0a0a7210 */ /* 0x000fc60007ffe1ff */
[----:B------:R-:W-:Y:S01]  /*1f60*/  IMAD.HI.U32 R2, R3, R11, R2 ;  /* 0x0000000b03027227 */ /* 0x000fe200078e0002 */
[----:B------:R-:W-:-:S03]  /*1f70*/  MOV R3, R13 ;  /* 0x0000000d00037202 */ /* 0x000fc60000000f00 */
[----:B------:R-:W-:Y:S02]  /*1f80*/  IMAD R10, R9, R10, R12 ;  /* 0x0000000a090a7224 */ /* 0x000fe400078e020c */
[----:B------:R-:W-:-:S03]  /*1f90*/  IMAD.HI.U32 R2, R2, R3, RZ ;  /* 0x0000000302027227 */ /* 0x000fc600078e00ff */
[----:B------:R-:W-:Y:S02]  /*1fa0*/  ISETP.GT.U32.AND P0, PT, R9, R10, PT ;  /* 0x0000000a0900720c */ /* 0x000fe40003f04070 */
[----:B------:R-:W-:-:S05]  /*1fb0*/  IADD3 R2, PT, PT, -R2, RZ, RZ ;  /* 0x000000ff02027210 */ /* 0x000fca0007ffe1ff */
[----:B------:R-:W-:-:S05]  /*1fc0*/  IMAD R3, R8, R2, R3 ;  /* 0x0000000208037224 */ /* 0x000fca00078e0203 */
[----:B------:R-:W-:Y:S02]  /*1fd0*/  ISETP.GT.U32.AND P1, PT, R8, R3, PT ;  /* 0x000000030800720c */ /* 0x000fe40003f24070 */
[----:B------:R-:W-:-:S04]  /*1fe0*/  @!P0 IADD3 R10, PT, PT, R10, -R9, RZ ;  /* 0x800000090a0a8210 */ /* 0x000fc80007ffe0ff */
[----:B------:R-:W-:-:S07]  /*1ff0*/  ISETP.GT.U32.AND P0, PT, R9, R10, PT ;  /* 0x0000000a0900720c */ /* 0x000fce0003f04070 */
[----:B------:R-:W-:Y:S01]  /*2000*/  @!P1 IMAD.IADD R3, R3, 0x1, -R8 ;  /* 0x0000000103039824 */ /* 0x000fe200078e0a08 */
[----:B------:R-:W-:-:S05]  /*2010*/  ISETP.NE.AND P1, PT, R7, RZ, PT ;  /* 0x000000ff0700720c */ /* 0x000fca0003f25270 */
[----:B------:R-:W-:Y:S02]  /*2020*/  @!P0 IADD3 R10, PT, PT, R10, -R9, RZ ;  /* 0x800000090a0a8210 */ /* 0x000fe40007ffe0ff */
[----:B------:R-:W-:Y:S02]  /*2030*/  ISETP.GT.U32.AND P0, PT, R8, R3, PT ;  /* 0x000000030800720c */ /* 0x000fe40003f04070 */
[----:B------:R-:W-:Y:S02]  /*2040*/  @!P2 IADD3 R10, PT, PT, -R10, RZ, RZ ;  /* 0x000000ff0a0aa210 */ /* 0x000fe40007ffe1ff */
[----:B------:R-:W-:Y:S02]  /*2050*/  ISETP.GE.AND P2, PT, R5, RZ, PT ;  /* 0x000000ff0500720c */ /* 0x000fe40003f46270 */
[----:B------:R-:W-:Y:S02]  /*2060*/  @!P1 LOP3.LUT R10, RZ, R7, RZ, 0x33, !PT ;  /* 0x00000007ff0a9212 */ /* 0x000fe400078e33ff */
[----:B------:R-:W-:-:S03]  /*2070*/  ISETP.NE.AND P1, PT, R0, RZ, PT ;  /* 0x000000ff0000720c */ /* 0x000fc60003f25270 */
[----:B-1----:R-:W-:Y:S01]  /*2080*/  IMAD R10, R10, UR4, RZ ;  /* 0x000000040a0a7c24 */ /* 0x002fe2000f8e02ff */
[----:B------:R-:W0:Y:S01]  /*2090*/  LDCU.64 UR4, c[0x0][0x358] ;  /* 0x00006b00ff0477ac */ /* 0x000e220008000a00 */
[----:B------:R-:W-:-:S03]  /*20a0*/  @!P0 IADD3 R3, PT, PT, R3, -R8, RZ ;  /* 0x8000000803038210 */ /* 0x000fc60007ffe0ff */
[C---:B----4-:R-:W-:Y:S02]  /*20b0*/  IADD3 R2, P0, PT, R10.reuse, UR6, RZ ;  /* 0x000000060a027c10 */ /* 0x050fe4000ff1e0ff */
[----:B------:R-:W-:Y:S02]  /*20c0*/  MOV R5, R3 ;  /* 0x0000000300057202 */ /* 0x000fe40000000f00 */
[----:B------:R-:W-:Y:S02]  /*20d0*/  LEA.HI.X.SX32 R3, R10, UR7, 0x1, P0 ;  /* 0x000000070a037c11 */ /* 0x000fe400080f0eff */
[----:B------:R-:W-:Y:S02]  /*20e0*/  @!P2 IADD3 R5, PT, PT, -R5, RZ, RZ ;  /* 0x000000ff0505a210 */ /* 0x000fe40007ffe1ff */
[----:B------:R-:W-:-:S05]  /*20f0*/  @!P1 LOP3.LUT R5, RZ, R0, RZ, 0x33, !PT ;  /* 0x00000000ff059212 */ /* 0x000fca00078e33ff */
[----:B------:R-:W-:-:S05]  /*2100*/  IMAD.WIDE R2, R5, 0x4, R2 ;  /* 0x0000000405027825 */ /* 0x000fca00078e0202 */
[----:B0-----:R-:W2:Y:S02]  /*2110*/  LDG.E R5, desc[UR4][R2.64] ;  /* 0x0000000402057981 */ /* 0x001ea4000c1e1900 */
[----:B--2---:R-:W-:-:S05]  /*2120*/  FADD R5, R5, R6 ;  /* 0x0000000605057221 */ /* 0x004fca0000000000 */
[----:B------:R-:W-:Y:S01]  /*2130*/  STG.E desc[UR4][R2.64], R5 ;  /* 0x0000000502007986 */ /* 0x000fe2000c101904 */
[----:B------:R-:W-:Y:S05]  /*2140*/  EXIT ;  /* 0x000000000000794d */ /* 0x000fea0003800000 */
        .weak           $__internal_0_$__cuda_sm20_sqrt_rn_f32_slowpath
        .type           $__internal_0_$__cuda_sm20_sqrt_rn_f32_slowpath,@function
        .size           $__internal_0_$__cuda_sm20_sqrt_rn_f32_slowpath,($__internal_1_$__cuda_sm3x_div_rn_noftz_f32_slowpath - $__internal_0_$__cuda_sm20_sqrt_rn_f32_slowpath)
$__internal_0_$__cuda_sm20_sqrt_rn_f32_slowpath:
[----:B------:R-:W-:-:S13]  /*2150*/  LOP3.LUT P0, RZ, R2, 0x7fffffff, RZ, 0xc0, !PT ;  /* 0x7fffffff02ff7812 */ /* 0x000fda000780c0ff */
[----:B------:R-:W-:Y:S01]  /*2160*/  @!P0 IMAD.MOV.U32 R3, RZ, RZ, R2 ;  /* 0x000000ffff038224 */ /* 0x000fe200078e0002 */
[----:B------:R-:W-:Y:S06]  /*2170*/  @!P0 BRA `(.L_x_53) ;  /* 0x0000000000408947 */ /* 0x000fec0003800000 */
[----:B------:R-:W-:-:S13]  /*2180*/  FSETP.GEU.FTZ.AND P0, PT, R2, RZ, PT ;  /* 0x000000ff0200720b */ /* 0x000fda0003f1e000 */
[----:B------:R-:W-:Y:S01]  /*2190*/  @!P0 MOV R3, 0x7fffffff ;  /* 0x7fffffff00038802 */ /* 0x000fe20000000f00 */
[----:B------:R-:W-:Y:S06]  /*21a0*/  @!P0 BRA `(.L_x_53) ;  /* 0x0000000000348947 */ /* 0x000fec0003800000 */
[----:B------:R-:W-:-:S13]  /*21b0*/  FSETP.GTU.FTZ.AND P0, PT, |R2|, +INF , PT ;  /* 0x7f8000000200780b */ /* 0x000fda0003f1c200 */
[----:B------:R-:W-:Y:S01]  /*21c0*/  @P0 FADD.FTZ R3, R2, 1 ;  /* 0x3f80000002030421 */ /* 0x000fe20000010000 */
[----:B------:R-:W-:Y:S06]  /*21d0*/  @P0 BRA `(.L_x_53) ;  /* 0x0000000000280947 */ /* 0x000fec0003800000 */
[----:B------:R-:W-:-:S13]  /*21e0*/  FSETP.NEU.FTZ.AND P0, PT, |R2|, +INF , PT ;  /* 0x7f8000000200780b */ /* 0x000fda0003f1d200 */
[----:B------:R-:W-:-:S04]  /*21f0*/  @P0 FFMA R7, R2, 1.84467440737095516160e+19, RZ ;  /* 0x5f80000002070823 */ /* 0x000fc800000000ff */
[----:B------:R-:W0:Y:S02]  /*2200*/  @P0 MUFU.RSQ R8, R7 ;  /* 0x0000000700080308 */ /* 0x000e240000001400 */
[----:B0-----:R-:W-:Y:S01]  /*2210*/  @P0 FMUL.FTZ R10, R7, R8 ;  /* 0x00000008070a0220 */ /* 0x001fe20000410000 */
[----:B------:R-:W-:-:S03]  /*2220*/  @P0 FMUL.FTZ R8, R8, 0.5 ;  /* 0x3f00000008080820 */ /* 0x000fc60000410000 */
[----:B------:R-:W-:-:S04]  /*2230*/  @P0 FADD.FTZ R3, -R10, -RZ ;  /* 0x800000ff0a030221 */ /* 0x000fc80000010100 */
[----:B------:R-:W-:Y:S01]  /*2240*/  @P0 FFMA R9, R10, R3, R7 ;  /* 0x000000030a090223 */ /* 0x000fe20000000007 */
[----:B------:R-:W-:-:S03]  /*2250*/  @!P0 MOV R3, R2 ;  /* 0x0000000200038202 */ /* 0x000fc60000000f00 */
[----:B------:R-:W-:-:S04]  /*2260*/  @P0 FFMA R8, R9, R8, R10 ;  /* 0x0000000809080223 */ /* 0x000fc8000000000a */
[----:B------:R-:W-:-:S07]  /*2270*/  @P0 FMUL.FTZ R3, R8, 2.3283064365386962891e-10 ;  /* 0x2f80000008030820 */ /* 0x000fce0000410000 */
.L_x_53:
[----:B------:R-:W-:Y:S01]  /*2280*/  MOV R10, R3 ;  /* 0x00000003000a7202 */ /* 0x000fe20000000f00 */
[----:B------:R-:W-:Y:S01]  /*2290*/  HFMA2 R3, -RZ, RZ, 0, 0 ;  /* 0x00000000ff037431 */ /* 0x000fe200000001ff */
[----:B------:R-:W-:-:S04]  /*22a0*/  MOV R2, R12 ;  /* 0x0000000c00027202 */ /* 0x000fc80000000f00 */
[----:B------:R-:W-:Y:S05]  /*22b0*/  RET.REL.NODEC R2 `(halfTheKalmanGain) ;  /* 0xffffffdc02507950 */ /* 0x000fea0003c3ffff */
        .weak           $__internal_1_$__cuda_sm3x_div_rn_noftz_f32_slowpath
        .type           $__internal_1_$__cuda_sm3x_div_rn_noftz_f32_slowpath,@function
        .size           $__internal_1_$__cuda_sm3x_div_rn_noftz_f32_slowpath,(.L_x_68 - $__internal_1_$__cuda_sm3x_div_rn_noftz_f32_slowpath)
$__internal_1_$__cuda_sm3x_div_rn_noftz_f32_slowpath:
[----:B------:R-:W-:Y:S01]  /*22c0*/  SHF.R.U32.HI R8, RZ, 0x17, R3 ;  /* 0x00000017ff087819 */ /* 0x000fe20000011603 */
[----:B------:R-:W-:Y:S01]  /*22d0*/  BSSY.RECONVERGENT B0, `(.L_x_54) ;  /* 0x0000062000007945 */ /* 0x000fe20003800200 */
[----:B------:R-:W-:Y:S02]  /*22e0*/  SHF.R.U32.HI R14, RZ, 0x17, R2 ;  /* 0x00000017ff0e7819 */ /* 0x000fe40000011602 */
[----:B------:R-:W-:Y:S02]  /*22f0*/  LOP3.LUT R8, R8, 0xff, RZ, 0xc0, !PT ;  /* 0x000000ff08087812 */ /* 0x000fe400078ec0ff */
[----:B------:R-:W-:-:S03]  /*2300*/  LOP3.LUT R14, R14, 0xff, RZ, 0xc0, !PT ;  /* 0x000000ff0e0e7812 */ /* 0x000fc600078ec0ff */
[----:B------:R-:W-:Y:S01]  /*2310*/  VIADD R16, R8, 0xffffffff ;  /* 0xffffffff08107836 */ /* 0x000fe20000000000 */
[----:B------:R-:W-:-:S04]  /*2320*/  IADD3 R15, PT, PT, R14, -0x1, RZ ;  /* 0xffffffff0e0f7810 */ /* 0x000fc80007ffe0ff */
[----:B------:R-:W-:-:S04]  /*2330*/  ISETP.GT.U32.AND P0, PT, R16, 0xfd, PT ;  /* 0x000000fd1000780c */ /* 0x000fc80003f04070 */
[----:B------:R-:W-:-:S13]  /*2340*/  ISETP.GT.U32.OR P0, PT, R15, 0xfd, P0 ;  /* 0x000000fd0f00780c */ /* 0x000fda0000704470 */
[----:B------:R-:W-:Y:S01]  /*2350*/  @!P0 MOV R7, RZ ;  /* 0x000000ff00078202 */ /* 0x000fe20000000f00 */
[----:B------:R-:W-:Y:S06]  /*2360*/  @!P0 BRA `(.L_x_55) ;  /* 0x00000000005c8947 */ /* 0x000fec0003800000 */
[----:B------:R-:W-:Y:S02]  /*2370*/  FSETP.GTU.FTZ.AND P0, PT, |R2|, +INF , PT ;  /* 0x7f8000000200780b */ /* 0x000fe40003f1c200 */
[----:B------:R-:W-:-:S04]  /*2380*/  FSETP.GTU.FTZ.AND P1, PT, |R3|, +INF , PT ;  /* 0x7f8000000300780b */ /* 0x000fc80003f3c200 */
[----:B------:R-:W-:-:S13]  /*2390*/  PLOP3.LUT P0, PT, P0, P1, PT, 0xf8, 0x8f ;  /* 0x00000000008f781c */ /* 0x000fda0000703f70 */
[----:B------:R-:W-:Y:S05]  /*23a0*/  @P0 BRA `(.L_x_56) ;  /* 0x00000004004c0947 */ /* 0x000fea0003800000 */
[----:B------:R-:W-:-:S13]  /*23b0*/  LOP3.LUT P0, RZ, R3, 0x7fffffff, R2, 0xc8, !PT ;  /* 0x7fffffff03ff7812 */ /* 0x000fda000780c802 */
[----:B------:R-:W-:Y:S05]  /*23c0*/  @!P0 BRA `(.L_x_57) ;  /* 0x00000004003c8947 */ /* 0x000fea0003800000 */
[C---:B------:R-:W-:Y:S02]  /*23d0*/  FSETP.NEU.FTZ.AND P2, PT, |R2|.reuse, +INF , PT ;  /* 0x7f8000000200780b */ /* 0x040fe40003f5d200 */
[----:B------:R-:W-:Y:S02]  /*23e0*/  FSETP.NEU.FTZ.AND P1, PT, |R3|, +INF , PT ;  /* 0x7f8000000300780b */ /* 0x000fe40003f3d200 */
[----:B------:R-:W-:-:S11]  /*23f0*/  FSETP.NEU.FTZ.AND P0, PT, |R2|, +INF , PT ;  /* 0x7f8000000200780b */ /* 0x000fd60003f1d200 */
[----:B------:R-:W-:Y:S05]  /*2400*/  @!P1 BRA !P2, `(.L_x_57) ;  /* 0x00000004002c9947 */ /* 0x000fea0005000000 */
[----:B------:R-:W-:-:S04]  /*2410*/  LOP3.LUT P2, RZ, R2, 0x7fffffff, RZ, 0xc0, !PT ;  /* 0x7fffffff02ff7812 */ /* 0x000fc8000784c0ff */
[----:B------:R-:W-:-:S13]  /*2420*/  PLOP3.LUT P1, PT, P1, P2, PT, 0x2f, 0xf2 ;  /* 0x0000000000f2781c */ /* 0x000fda0000f24577 */
[----:B------:R-:W-:Y:S05]  /*2430*/  @P1 BRA `(.L_x_58) ;  /* 0x0000000400181947 */ /* 0x000fea0003800000 */
[----:B------:R-:W-:-:S04]  /*2440*/  LOP3.LUT P1, RZ, R3, 0x7fffffff, RZ, 0xc0, !PT ;  /* 0x7fffffff03ff7812 */ /* 0x000fc8000782c0ff */
[----:B------:R-:W-:-:S13]  /*2450*/  PLOP3.LUT P0, PT, P0, P1, PT, 0x2f, 0xf2 ;  /* 0x0000000000f2781c */ /* 0x000fda0000702577 */
[----:B------:R-:W-:Y:S05]  /*2460*/  @P0 BRA `(.L_x_59) ;  /* 0x0000000400000947 */ /* 0x000fea0003800000 */
[----:B------:R-:W-:Y:S02]  /*2470*/  ISETP.GE.AND P0, PT, R15, RZ, PT ;  /* 0x000000ff0f00720c */ /* 0x000fe40003f06270 */
[----:B------:R-:W-:-:S11]  /*2480*/  ISETP.GE.AND P1, PT, R16, RZ, PT ;  /* 0x000000ff1000720c */ /* 0x000fd60003f26270 */
[----:B------:R-:W-:Y:S01]  /*2490*/  @P0 MOV R7, RZ ;  /* 0x000000ff00070202 */ /* 0x000fe20000000f00 */
[----:B------:R-:W-:Y:S01]  /*24a0*/  @!P0 FFMA R2, R2, 1.84467440737095516160e+19, RZ ;  /* 0x5f80000002028823 */ /* 0x000fe200000000ff */
[----:B------:R-:W-:Y:S01]  /*24b0*/  @!P0 MOV R7, 0xffffffc0 ;  /* 0xffffffc000078802 */ /* 0x000fe20000000f00 */
[----:B------:R-:W-:-:S03]  /*24c0*/  @!P1 FFMA R3, R3, 1.84467440737095516160e+19, RZ ;  /* 0x5f80000003039823 */ /* 0x000fc600000000ff */
[----:B------:R-:W-:-:S07]  /*24d0*/  @!P1 IADD3 R7, PT, PT, R7, 0x40, RZ ;  /* 0x0000004007079810 */ /* 0x000fce0007ffe0ff */
.L_x_55:
[----:B------:R-:W-:Y:S01]  /*24e0*/  LEA R16, R8, 0xc0800000, 0x17 ;  /* 0xc080000008107811 */ /* 0x000fe200078eb8ff */
[----:B------:R-:W-:Y:S04]  /*24f0*/  BSSY.RECONVERGENT B1, `(.L_x_60) ;  /* 0x0000036000017945 */ /* 0x000fe80003800200 */
[----:B------:R-:W-:Y:S01]  /*2500*/  IMAD.IADD R16, R3, 0x1, -R16 ;  /* 0x0000000103107824 */ /* 0x000fe200078e0a10 */
[----:B------:R-:W-:-:S03]  /*2510*/  IADD3 R3, PT, PT, R14, -0x7f, RZ ;  /* 0xffffff810e037810 */ /* 0x000fc60007ffe0ff */
[----:B------:R-:W0:Y:S01]  /*2520*/  MUFU.RCP R18, R16 ;  /* 0x0000001000127308 */ /* 0x000e220000001000 */
[----:B------:R-:W-:Y:S01]  /*2530*/  FADD.FTZ R17, -R16, -RZ ;  /* 0x800000ff10117221 */ /* 0x000fe20000010100 */
[C---:B------:R-:W-:Y:S01]  /*2540*/  IMAD R2, R3.reuse, -0x800000, R2 ;  /* 0xff80000003027824 */ /* 0x040fe200078e0202 */
[----:B------:R-:W-:-:S04]  /*2550*/  IADD3 R8, PT, PT, R3, 0x7f, -R8 ;  /* 0x0000007f03087810 */ /* 0x000fc80007ffe808 */
[----:B------:R-:W-:Y:S01]  /*2560*/  IADD3 R8, PT, PT, R8, R7, RZ ;  /* 0x0000000708087210 */ /* 0x000fe20007ffe0ff */
[----:B0-----:R-:W-:-:S04]  /*2570*/  FFMA R15, R18, R17, 1 ;  /* 0x3f800000120f7423 */ /* 0x001fc80000000011 */
[----:B------:R-:W-:-:S04]  /*2580*/  FFMA R15, R18, R15, R18 ;  /* 0x0000000f120f7223 */ /* 0x000fc80000000012 */
[----:B------:R-:W-:-:S04]  /*2590*/  FFMA R14, R2, R15, RZ ;  /* 0x0000000f020e7223 */ /* 0x000fc800000000ff */
[----:B------:R-:W-:-:S04]  /*25a0*/  FFMA R18, R17, R14, R2 ;  /* 0x0000000e11127223 */ /* 0x000fc80000000002 */
[----:B------:R-:W-:-:S04]  /*25b0*/  FFMA R14, R15, R18, R14 ;  /* 0x000000120f0e7223 */ /* 0x000fc8000000000e */
[----:B------:R-:W-:-:S04]  /*25c0*/  FFMA R17, R17, R14, R2 ;  /* 0x0000000e11117223 */ /* 0x000fc80000000002 */
[----:B------:R-:W-:-:S05]  /*25d0*/  FFMA R2, R15, R17, R14 ;  /* 0x000000110f027223 */ /* 0x000fca000000000e */
[----:B------:R-:W-:-:S04]  /*25e0*/  SHF.R.U32.HI R3, RZ, 0x17, R2 ;  /* 0x00000017ff037819 */ /* 0x000fc80000011602 */
[----:B------:R-:W-:-:S04]  /*25f0*/  LOP3.LUT R3, R3, 0xff, RZ, 0xc0, !PT ;  /* 0x000000ff03037812 */ /* 0x000fc800078ec0ff */
[----:B------:R-:W-:-:S04]  /*2600*/  IADD3 R7, PT, PT, R3, R8, RZ ;  /* 0x0000000803077210 */ /* 0x000fc80007ffe0ff */
[----:B------:R-:W-:-:S04]  /*2610*/  IADD3 R3, PT, PT, R7, -0x1, RZ ;  /* 0xffffffff07037810 */ /* 0x000fc80007ffe0ff */
[----:B------:R-:W-:-:S13]  /*2620*/  ISETP.GE.U32.AND P0, PT, R3, 0xfe, PT ;  /* 0x000000fe0300780c */ /* 0x000fda0003f06070 */
[----:B------:R-:W-:Y:S05]  /*2630*/  @!P0 BRA `(.L_x_61) ;  /* 0x0000000000808947 */ /* 0x000fea0003800000 */
[----:B------:R-:W-:-:S13]  /*2640*/  ISETP.GT.AND P0, PT, R7, 0xfe, PT ;  /* 0x000000fe0700780c */ /* 0x000fda0003f04270 */
[----:B------:R-:W-:Y:S05]  /*2650*/  @P0 BRA `(.L_x_62) ;  /* 0x00000000006c0947 */ /* 0x000fea0003800000 */
[----:B------:R-:W-:-:S13]  /*2660*/  ISETP.GE.AND P0, PT, R7, 0x1, PT ;  /* 0x000000010700780c */ /* 0x000fda0003f06270 */
[----:B------:R-:W-:Y:S05]  /*2670*/  @P0 BRA `(.L_x_63) ;  /* 0x0000000000740947 */ /* 0x000fea0003800000 */
[----:B------:R-:W-:Y:S02]  /*2680*/  ISETP.GE.AND P0, PT, R7, -0x18, PT ;  /* 0xffffffe80700780c */ /* 0x000fe40003f06270 */
[----:B------:R-:W-:-:S11]  /*2690*/  LOP3.LUT R2, R2, 0x80000000, RZ, 0xc0, !PT ;  /* 0x8000000002027812 */ /* 0x000fd600078ec0ff */
[----:B------:R-:W-:Y:S05]  /*26a0*/  @!P0 BRA `(.L_x_63) ;  /* 0x0000000000688947 */ /* 0x000fea0003800000 */
[-CC-:B------:R-:W-:Y:S01]  /*26b0*/  FFMA.RZ R3, R15, R17.reuse, R14.reuse ;  /* 0x000000110f037223 */ /* 0x180fe2000000c00e */
[C---:B------:R-:W-:Y:S02]  /*26c0*/  ISETP.NE.AND P2, PT, R7.reuse, RZ, PT ;  /* 0x000000ff0700720c */ /* 0x040fe40003f45270 */
[----:B------:R-:W-:Y:S02]  /*26d0*/  ISETP.NE.AND P1, PT, R7, RZ, PT ;  /* 0x000000ff0700720c */ /* 0x000fe40003f25270 */
[----:B------:R-:W-:Y:S01]  /*26e0*/  LOP3.LUT R8, R3, 0x7fffff, RZ, 0xc0, !PT ;  /* 0x007fffff03087812 */ /* 0x000fe200078ec0ff */
[CCC-:B------:R-:W-:Y:S01]  /*26f0*/  FFMA.RP R3, R15.reuse, R17.reuse, R14.reuse ;  /* 0x000000110f037223 */ /* 0x1c0fe2000000800e */
[----:B------:R-:W-:Y:S01]  /*2700*/  FFMA.RM R14, R15, R17, R14 ;  /* 0x000000110f0e7223 */ /* 0x000fe2000000400e */
[----:B------:R-:W-:Y:S01]  /*2710*/  IADD3 R15, PT, PT, R7, 0x20, RZ ;  /* 0x00000020070f7810 */ /* 0x000fe20007ffe0ff */
[----:B------:R-:W-:Y:S01]  /*2720*/  IMAD.MOV R7, RZ, RZ, -R7 ;  /* 0x000000ffff077224 */ /* 0x000fe200078e0a07 */
[----:B------:R-:W-:-:S02]  /*2730*/  LOP3.LUT R8, R8, 0x800000, RZ, 0xfc, !PT ;  /* 0x0080000008087812 */ /* 0x000fc400078efcff */
[----:B------:R-:W-:Y:S02]  /*2740*/  FSETP.NEU.FTZ.AND P0, PT, R3, R14, PT ;  /* 0x0000000e0300720b */ /* 0x000fe40003f1d000 */
[----:B------:R-:W-:Y:S02]  /*2750*/  SHF.L.U32 R15, R8, R15, RZ ;  /* 0x0000000f080f7219 */ /* 0x000fe400000006ff */
[----:B------:R-:W-:Y:S02]  /*2760*/  SEL R3, R7, RZ, P2 ;  /* 0x000000ff07037207 */ /* 0x000fe40001000000 */
[----:B------:R-:W-:Y:S02]  /*2770*/  ISETP.NE.AND P1, PT, R15, RZ, P1 ;  /* 0x000000ff0f00720c */ /* 0x000fe40000f25270 */
[----:B------:R-:W-:Y:S02]  /*2780*/  SHF.R.U32.HI R3, RZ, R3, R8 ;  /* 0x00000003ff037219 */ /* 0x000fe40000011608 */
[----:B------:R-:W-:-:S02]  /*2790*/  PLOP3.LUT P0, PT, P0, P1, PT, 0xf8, 0x8f ;  /* 0x00000000008f781c */ /* 0x000fc40000703f70 */
[----:B------:R-:W-:Y:S02]  /*27a0*/  SHF.R.U32.HI R8, RZ, 0x1, R3 ;  /* 0x00000001ff087819 */ /* 0x000fe40000011603 */
[----:B------:R-:W-:-:S04]  /*27b0*/  SEL R7, RZ, 0x1, !P0 ;  /* 0x00000001ff077807 */ /* 0x000fc80004000000 */
[----:B------:R-:W-:-:S04]  /*27c0*/  LOP3.LUT R14, R7, 0x1, R8, 0xf8, !PT ;  /* 0x00000001070e7812 */ /* 0x000fc800078ef808 */
[----:B------:R-:W-:-:S04]  /*27d0*/  LOP3.LUT R3, R14, R3, RZ, 0xc0, !PT ;  /* 0x000000030e037212 */ /* 0x000fc800078ec0ff */
[----:B------:R-:W-:-:S04]  /*27e0*/  IADD3 R3, PT, PT, R8, R3, RZ ;  /* 0x0000000308037210 */ /* 0x000fc80007ffe0ff */
[----:B------:R-:W-:Y:S01]  /*27f0*/  LOP3.LUT R2, R3, R2, RZ, 0xfc, !PT ;  /* 0x0000000203027212 */ /* 0x000fe200078efcff */
[----:B------:R-:W-:Y:S06]  /*2800*/  BRA `(.L_x_63) ;  /* 0x0000000000107947 */ /* 0x000fec0003800000 */
.L_x_62:
[----:B------:R-:W-:-:S04]  /*2810*/  LOP3.LUT R2, R2, 0x80000000, RZ, 0xc0, !PT ;  /* 0x8000000002027812 */ /* 0x000fc800078ec0ff */
[----:B------:R-:W-:Y:S01]  /*2820*/  LOP3.LUT R2, R2, 0x7f800000, RZ, 0xfc, !PT ;  /* 0x7f80000002027812 */ /* 0x000fe200078efcff */
[----:B------:R-:W-:Y:S06]  /*2830*/  BRA `(.L_x_63) ;  /* 0x0000000000047947 */ /* 0x000fec0003800000 */
.L_x_61:
[----:B------:R-:W-:-:S07]  /*2840*/  LEA R2, R8, R2, 0x17 ;  /* 0x0000000208027211 */ /* 0x000fce00078eb8ff */
.L_x_63:
[----:B------:R-:W-:Y:S05]  /*2850*/  BSYNC.RECONVERGENT B1 ;  /* 0x0000000000017941 */ /* 0x000fea0003800200 */
.L_x_60:
[----:B------:R-:W-:Y:S05]  /*2860*/  BRA `(.L_x_64) ;  /* 0x0000000000207947 */ /* 0x000fea0003800000 */
.L_x_59:
[----:B------:R-:W-:-:S04]  /*2870*/  LOP3.LUT R2, R3, 0x80000000, R2, 0x48, !PT ;  /* 0x8000000003027812 */ /* 0x000fc800078e4802 */
[----:B------:R-:W-:Y:S01]  /*2880*/  LOP3.LUT R2, R2, 0x7f800000, RZ, 0xfc, !PT ;  /* 0x7f80000002027812 */ /* 0x000fe200078efcff */
[----:B------:R-:W-:Y:S06]  /*2890*/  BRA `(.L_x_64) ;  /* 0x0000000000147947 */ /* 0x000fec0003800000 */
.L_x_58:
[----:B------:R-:W-:Y:S01]  /*28a0*/  LOP3.LUT R2, R3, 0x80000000, R2, 0x48, !PT ;  /* 0x8000000003027812 */ /* 0x000fe200078e4802 */
[----:B------:R-:W-:Y:S06]  /*28b0*/  BRA `(.L_x_64) ;  /* 0x00000000000c7947 */ /* 0x000fec0003800000 */
.L_x_57:
[----:B------:R-:W0:Y:S01]  /*28c0*/  MUFU.RSQ R2, -QNAN ;  /* 0xffc0000000027908 */ /* 0x000e220000001400 */
[----:B------:R-:W-:Y:S05]  /*28d0*/  BRA `(.L_x_64) ;  /* 0x0000000000047947 */ /* 0x000fea0003800000 */
.L_x_56:
[----:B------:R-:W-:-:S07]  /*28e0*/  FADD.FTZ R2, R2, R3 ;  /* 0x0000000302027221 */ /* 0x000fce0000010000 */
.L_x_64:
[----:B------:R-:W-:Y:S05]  /*28f0*/  BSYNC.RECONVERGENT B0 ;  /* 0x0000000000007941 */ /* 0x000fea0003800200 */
.L_x_54:
[----:B------:R-:W-:Y:S01]  /*2900*/  HFMA2 R3, -RZ, RZ, 0, 0 ;  /* 0x00000000ff037431 */ /* 0x000fe200000001ff */
[----:B0-----:R-:W-:Y:S02]  /*2910*/  MOV R7, R2 ;  /* 0x0000000200077202 */ /* 0x001fe40000000f00 */
[----:B------:R-:W-:-:S04]  /*2920*/  MOV R2, R9 ;  /* 0x0000000900027202 */ /* 0x000fc80000000f00 */
[----:B------:R-:W-:Y:S05]  /*2930*/  RET.REL.NODEC R2 `(halfTheKalmanGain) ;  /* 0xffffffd402b07950 */ /* 0x000fea0003c3ffff */
.L_x_65:
        /* <DEDUP_REMOVED lines=12> */
.L_x_68:


//--------------------- .text.setBufferToZero     --------------------------
	.section	.text.setBufferToZero,"ax",@progbits
	.align	128
        .global         setBufferToZero
        .type           setBufferToZero,@function
        .size           setBufferToZero,(.L_x_71 - setBufferToZero)
        .other          setBufferToZero,@"STO_CUDA_ENTRY STV_DEFAULT"
setBufferToZero:
.text.setBufferToZero:
[----:B------:R-:W-:Y:S01]  /*0000*/  LDC R1, c[0x0][0x37c] ;  /* 0x0000df00ff017b82 */ /* 0x000fe20000000800 */
[----:B------:R-:W0:Y:S01]  /*0010*/  S2R R0, SR_CTAID.Y ;  /* 0x0000000000007919 */ /* 0x000e220000002600 */
[----:B------:R-:W1:Y:S01]  /*0020*/  LDCU UR4, c[0x0][0x360] ;  /* 0x00006c00ff0477ac */ /* 0x000e620008000800 */
[----:B------:R-:W0:Y:S01]  /*0030*/  S2R R3, SR_TID.Y ;  /* 0x0000000000037919 */ /* 0x000e220000002200 */
[----:B------:R-:W0:Y:S01]  /*0040*/  LDCU UR5, c[0x0][0x364] ;  /* 0x00006c80ff0577ac */ /* 0x000e220008000800 */
[----:B------:R-:W1:Y:S01]  /*0050*/  S2R R5, SR_CTAID.X ;  /* 0x0000000000057919 */ /* 0x000e620000002500 */
[----:B------:R-:W2:Y:S01]  /*0060*/  LDCU.64 UR6, c[0x0][0x380] ;  /* 0x00007000ff0677ac */ /* 0x000ea20008000a00 */
[----:B------:R-:W1:Y:S01]  /*0070*/  S2R R2, SR_TID.X ;  /* 0x0000000000027919 */ /* 0x000e620000002100 */
[----:B0-----:R-:W-:-:S05]  /*0080*/  IMAD R0, R0, UR5, R3 ;  /* 0x0000000500007c24 */ /* 0x001fca000f8e0203 */
[----:B--2---:R-:W-:Y:S01]  /*0090*/  ISETP.GE.AND P0, PT, R0, UR7, PT ;  /* 0x0000000700007c0c */ /* 0x004fe2000bf06270 */
[----:B-1----:R-:W-:-:S05]  /*00a0*/  IMAD R5, R5, UR4, R2 ;  /* 0x0000000405057c24 */ /* 0x002fca000f8e0202 */
[----:B------:R-:W-:-:S13]  /*00b0*/  ISETP.GE.OR P0, PT, R5, UR6, P0 ;  /* 0x0000000605007c0c */ /* 0x000fda0008706670 */
[----:B------:R-:W-:Y:S05]  /*00c0*/  @P0 EXIT ;  /* 0x000000000000094d */ /* 0x000fea0003800000 */
[----:B------:R-:W0:Y:S01]  /*00d0*/  LDCU UR4, c[0x0][0x390] ;  /* 0x00007200ff0477ac */ /* 0x000e220008000800 */
[----:B------:R-:W1:Y:S01]  /*00e0*/  LDCU.64 UR6, c[0x0][0x388] ;  /* 0x00007100ff0677ac */ /* 0x000e620008000a00 */
[----:B0-----:R-:W-:Y:S01]  /*00f0*/  IMAD R0, R0, UR4, RZ ;  /* 0x0000000400007c24 */ /* 0x001fe2000f8e02ff */
[----:B------:R-:W0:Y:S04]  /*0100*/  LDCU.64 UR4, c[0x0][0x358] ;  /* 0x00006b00ff0477ac */ /* 0x000e280008000a00 */
[----:B-1----:R-:W-:-:S04]  /*0110*/  IADD3 R2, P0, PT, R0, UR6, RZ ;  /* 0x0000000600027c10 */ /* 0x002fc8000ff1e0ff */
[----:B------:R-:W-:-:S03]  /*0120*/  LEA.HI.X.SX32 R3, R0, UR7, 0x1, P0 ;  /* 0x0000000700037c11 */ /* 0x000fc600080f0eff */
[----:B------:R-:W-:-:S05]  /*0130*/  IMAD.WIDE R2, R5, 0x4, R2 ;  /* 0x0000000405027825 */ /* 0x000fca00078e0202 */
[----:B0-----:R-:W-:Y:S01]  /*0140*/  STG.E desc[UR4][R2.64], RZ ;  /* 0x000000ff02007986 */ /* 0x001fe2000c101904 */
[----:B------:R-:W-:Y:S05]  /*0150*/  EXIT ;  /* 0x000000000000794d */ /* 0x000fea0003800000 */
.L_x_66:
        /* <DEDUP_REMOVED lines=10> */
.L_x_71:


//--------------------- .nv.shared.localSVDOnGlobalXi --------------------------
	.section	.nv.shared.localSVDOnGlobalXi,"aw",@nobits
	.sectionflags	@""
	.align	4
.nv.shared.localSVDOnGlobalXi:
	.zero		10824


//--------------------- .nv.shared.reserved.0     --------------------------
	.section	.nv.shared.reserved.0,"aw",@nobits
	.weak		__nv_reservedSMEM_offset_0_alias
	.size		__nv_reservedSMEM_offset_0_alias, 0, 64
	.other		__nv_reservedSMEM_offset_0_alias,@"STO_CUDA_RESERVED_SHARED STV_DEFAULT"
__nv_reservedSMEM_offset_0_alias:
	.zero		0
	.zero		64


//--------------------- .nv.shared.halfTheKalmanGain --------------------------
	.section	.nv.shared.halfTheKalmanGain,"aw",@nobits
	.sectionflags	@""
	.align	4
.nv.shared.halfTheKalmanGain:
	.zero		1040


//--------------------- .nv.constant0.localSVDOnGlobalXi --------------------------
	.section	.nv.constant0.localSVDOnGlobalXi,"a",@progbits
	.sectionflags	@""
	.align	4
.nv.constant0.localSVDOnGlobalXi:
	.zero		940


//--------------------- .nv.constant0.halfTheKalmanGain --------------------------
	.section	.nv.constant0.halfTheKalmanGain,"a",@progbits
	.sectionflags	@""
	.align	4
.nv.constant0.halfTheKalmanGain:
	.zero		956


//--------------------- .nv.constant0.setBufferToZero --------------------------
	.section	.nv.constant0.setBufferToZero,"a",@progbits
	.sectionflags	@""
	.align	4
.nv.constant0.setBufferToZero:
	.zero		916


//--------------------- SYMBOLS --------------------------

	.type		.nv.reservedSmem.offset0,@object
	.size		.nv.reservedSmem.offset0,0x4
	.type		.nv.reservedSmem.cap,@object
	.size		.nv.reservedSmem.cap,0x4
